//
// Generated by NVIDIA NVVM Compiler
//
// Compiler Build ID: CL-36424714
// Cuda compilation tools, release 13.0, V13.0.88
// Based on NVVM 20.0.0
//

.version 9.0
.target sm_100
.address_size 64

	// .globl	_Z16cal_nnidx_sphereiiiifPKfS0_PiS1_Pf

.visible .entry _Z16cal_nnidx_sphereiiiifPKfS0_PiS1_Pf(
	.param .u32 _Z16cal_nnidx_sphereiiiifPKfS0_PiS1_Pf_param_0,
	.param .u32 _Z16cal_nnidx_sphereiiiifPKfS0_PiS1_Pf_param_1,
	.param .u32 _Z16cal_nnidx_sphereiiiifPKfS0_PiS1_Pf_param_2,
	.param .u32 _Z16cal_nnidx_sphereiiiifPKfS0_PiS1_Pf_param_3,
	.param .f32 _Z16cal_nnidx_sphereiiiifPKfS0_PiS1_Pf_param_4,
	.param .u64 .ptr .align 1 _Z16cal_nnidx_sphereiiiifPKfS0_PiS1_Pf_param_5,
	.param .u64 .ptr .align 1 _Z16cal_nnidx_sphereiiiifPKfS0_PiS1_Pf_param_6,
	.param .u64 .ptr .align 1 _Z16cal_nnidx_sphereiiiifPKfS0_PiS1_Pf_param_7,
	.param .u64 .ptr .align 1 _Z16cal_nnidx_sphereiiiifPKfS0_PiS1_Pf_param_8,
	.param .u64 .ptr .align 1 _Z16cal_nnidx_sphereiiiifPKfS0_PiS1_Pf_param_9
)
{
	.reg .pred 	%p<26>;
	.reg .b32 	%r<81>;
	.reg .b32 	%f<84>;
	.reg .b64 	%rd<41>;
	.reg .b64 	%fd<3>;

	ld.param.u32 	%r39, [_Z16cal_nnidx_sphereiiiifPKfS0_PiS1_Pf_param_0];
	ld.param.u32 	%r40, [_Z16cal_nnidx_sphereiiiifPKfS0_PiS1_Pf_param_1];
	ld.param.u32 	%r41, [_Z16cal_nnidx_sphereiiiifPKfS0_PiS1_Pf_param_2];
	ld.param.u32 	%r42, [_Z16cal_nnidx_sphereiiiifPKfS0_PiS1_Pf_param_3];
	ld.param.f32 	%f83, [_Z16cal_nnidx_sphereiiiifPKfS0_PiS1_Pf_param_4];
	ld.param.u64 	%rd9, [_Z16cal_nnidx_sphereiiiifPKfS0_PiS1_Pf_param_5];
	ld.param.u64 	%rd10, [_Z16cal_nnidx_sphereiiiifPKfS0_PiS1_Pf_param_7];
	ld.param.u64 	%rd8, [_Z16cal_nnidx_sphereiiiifPKfS0_PiS1_Pf_param_8];
	ld.param.u64 	%rd11, [_Z16cal_nnidx_sphereiiiifPKfS0_PiS1_Pf_param_9];
	cvta.to.global.u64 	%rd1, %rd11;
	cvta.to.global.u64 	%rd2, %rd10;
	cvta.to.global.u64 	%rd3, %rd9;
	mov.u32 	%r65, %ctaid.x;
	setp.ge.s32 	%p1, %r65, %r39;
	@%p1 bra 	$L__BB0_5;
	mov.u32 	%r2, %tid.x;
	setp.lt.s32 	%p2, %r40, 1;
	@%p2 bra 	$L__BB0_5;
	and.b32  	%r3, %r40, 3;
	and.b32  	%r4, %r40, 2147483644;
	neg.s32 	%r5, %r4;
	cvta.to.global.u64 	%rd4, %rd8;
$L__BB0_3:
	setp.lt.s32 	%p3, %r2, %r41;
	@%p3 bra 	$L__BB0_6;
$L__BB0_4:
	mov.u32 	%r64, %nctaid.x;
	add.s32 	%r65, %r65, %r64;
	setp.lt.s32 	%p25, %r65, %r39;
	@%p25 bra 	$L__BB0_3;
$L__BB0_5:
	ret;
$L__BB0_6:
	mul.lo.s32 	%r8, %r65, %r41;
	mul.lo.s32 	%r9, %r65, %r40;
	mul.lo.s32 	%r10, %r9, 3;
	mov.u32 	%r66, %r2;
$L__BB0_7:
	ld.param.u64 	%rd40, [_Z16cal_nnidx_sphereiiiifPKfS0_PiS1_Pf_param_6];
	add.s32 	%r12, %r66, %r8;
	mul.lo.s32 	%r43, %r12, 3;
	cvta.to.global.u64 	%rd12, %rd40;
	mul.wide.s32 	%rd13, %r43, 4;
	add.s64 	%rd14, %rd12, %rd13;
	ld.global.f32 	%f4, [%rd14];
	ld.global.f32 	%f5, [%rd14+4];
	ld.global.f32 	%f6, [%rd14+8];
	mul.lo.s32 	%r13, %r12, %r42;
$L__BB0_8:
	setp.lt.u32 	%p4, %r40, 4;
	mov.b32 	%r76, 0;
	mov.u32 	%r71, %r76;
	@%p4 bra 	$L__BB0_27;
	mov.b32 	%r71, 0;
	mov.b32 	%r68, 1;
	mov.u32 	%r67, %r10;
	mov.u32 	%r69, %r5;
$L__BB0_10:
	mul.wide.s32 	%rd15, %r67, 4;
	add.s64 	%rd5, %rd3, %rd15;
	ld.global.f32 	%f17, [%rd5];
	ld.global.f32 	%f18, [%rd5+4];
	ld.global.f32 	%f19, [%rd5+8];
	sub.f32 	%f20, %f17, %f4;
	sub.f32 	%f21, %f18, %f5;
	sub.f32 	%f22, %f19, %f6;
	mul.f32 	%f23, %f21, %f21;
	fma.rn.f32 	%f24, %f20, %f20, %f23;
	fma.rn.f32 	%f25, %f22, %f22, %f24;
	sqrt.rn.f32 	%f8, %f25;
	setp.geu.f32 	%p5, %f8, %f83;
	@%p5 bra 	$L__BB0_14;
	setp.ge.s32 	%p6, %r71, %r42;
	@%p6 bra 	$L__BB0_13;
	add.s32 	%r48, %r71, %r13;
	mul.wide.s32 	%rd16, %r48, 4;
	add.s64 	%rd17, %rd2, %rd16;
	add.s32 	%r49, %r68, -1;
	st.global.u32 	[%rd17], %r49;
	add.s64 	%rd18, %rd1, %rd16;
	st.global.f32 	[%rd18], %f8;
$L__BB0_13:
	add.s32 	%r71, %r71, 1;
$L__BB0_14:
	ld.global.f32 	%f26, [%rd5+12];
	ld.global.f32 	%f27, [%rd5+16];
	ld.global.f32 	%f28, [%rd5+20];
	sub.f32 	%f29, %f26, %f4;
	sub.f32 	%f30, %f27, %f5;
	sub.f32 	%f31, %f28, %f6;
	mul.f32 	%f32, %f30, %f30;
	fma.rn.f32 	%f33, %f29, %f29, %f32;
	fma.rn.f32 	%f34, %f31, %f31, %f33;
	sqrt.rn.f32 	%f9, %f34;
	setp.geu.f32 	%p7, %f9, %f83;
	@%p7 bra 	$L__BB0_18;
	setp.ge.s32 	%p8, %r71, %r42;
	@%p8 bra 	$L__BB0_17;
	add.s32 	%r50, %r71, %r13;
	mul.wide.s32 	%rd19, %r50, 4;
	add.s64 	%rd20, %rd2, %rd19;
	st.global.u32 	[%rd20], %r68;
	add.s64 	%rd21, %rd1, %rd19;
	st.global.f32 	[%rd21], %f9;
$L__BB0_17:
	add.s32 	%r71, %r71, 1;
$L__BB0_18:
	ld.global.f32 	%f35, [%rd5+24];
	ld.global.f32 	%f36, [%rd5+28];
	ld.global.f32 	%f37, [%rd5+32];
	sub.f32 	%f38, %f35, %f4;
	sub.f32 	%f39, %f36, %f5;
	sub.f32 	%f40, %f37, %f6;
	mul.f32 	%f41, %f39, %f39;
	fma.rn.f32 	%f42, %f38, %f38, %f41;
	fma.rn.f32 	%f43, %f40, %f40, %f42;
	sqrt.rn.f32 	%f10, %f43;
	setp.geu.f32 	%p9, %f10, %f83;
	@%p9 bra 	$L__BB0_22;
	setp.ge.s32 	%p10, %r71, %r42;
	@%p10 bra 	$L__BB0_21;
	add.s32 	%r51, %r71, %r13;
	mul.wide.s32 	%rd22, %r51, 4;
	add.s64 	%rd23, %rd2, %rd22;
	add.s32 	%r52, %r68, 1;
	st.global.u32 	[%rd23], %r52;
	add.s64 	%rd24, %rd1, %rd22;
	st.global.f32 	[%rd24], %f10;
$L__BB0_21:
	add.s32 	%r71, %r71, 1;
$L__BB0_22:
	ld.global.f32 	%f44, [%rd5+36];
	ld.global.f32 	%f45, [%rd5+40];
	ld.global.f32 	%f46, [%rd5+44];
	sub.f32 	%f47, %f44, %f4;
	sub.f32 	%f48, %f45, %f5;
	sub.f32 	%f49, %f46, %f6;
	mul.f32 	%f50, %f48, %f48;
	fma.rn.f32 	%f51, %f47, %f47, %f50;
	fma.rn.f32 	%f52, %f49, %f49, %f51;
	sqrt.rn.f32 	%f11, %f52;
	setp.geu.f32 	%p11, %f11, %f83;
	@%p11 bra 	$L__BB0_26;
	setp.ge.s32 	%p12, %r71, %r42;
	@%p12 bra 	$L__BB0_25;
	add.s32 	%r53, %r71, %r13;
	mul.wide.s32 	%rd25, %r53, 4;
	add.s64 	%rd26, %rd2, %rd25;
	add.s32 	%r54, %r68, 2;
	st.global.u32 	[%rd26], %r54;
	add.s64 	%rd27, %rd1, %rd25;
	st.global.f32 	[%rd27], %f11;
$L__BB0_25:
	add.s32 	%r71, %r71, 1;
$L__BB0_26:
	add.s32 	%r69, %r69, 4;
	add.s32 	%r68, %r68, 4;
	add.s32 	%r67, %r67, 12;
	setp.ne.s32 	%p13, %r69, 0;
	mov.u32 	%r76, %r4;
	@%p13 bra 	$L__BB0_10;
$L__BB0_27:
	setp.eq.s32 	%p14, %r3, 0;
	@%p14 bra 	$L__BB0_42;
	add.s32 	%r55, %r76, %r9;
	mul.lo.s32 	%r56, %r55, 3;
	mul.wide.s32 	%rd28, %r56, 4;
	add.s64 	%rd6, %rd3, %rd28;
	ld.global.f32 	%f53, [%rd6];
	ld.global.f32 	%f54, [%rd6+4];
	ld.global.f32 	%f55, [%rd6+8];
	sub.f32 	%f56, %f53, %f4;
	sub.f32 	%f57, %f54, %f5;
	sub.f32 	%f58, %f55, %f6;
	mul.f32 	%f59, %f57, %f57;
	fma.rn.f32 	%f60, %f56, %f56, %f59;
	fma.rn.f32 	%f61, %f58, %f58, %f60;
	sqrt.rn.f32 	%f12, %f61;
	setp.geu.f32 	%p15, %f12, %f83;
	@%p15 bra 	$L__BB0_32;
	setp.ge.s32 	%p16, %r71, %r42;
	@%p16 bra 	$L__BB0_31;
	add.s32 	%r57, %r71, %r13;
	mul.wide.s32 	%rd29, %r57, 4;
	add.s64 	%rd30, %rd2, %rd29;
	st.global.u32 	[%rd30], %r76;
	add.s64 	%rd31, %rd1, %rd29;
	st.global.f32 	[%rd31], %f12;
$L__BB0_31:
	add.s32 	%r71, %r71, 1;
$L__BB0_32:
	setp.eq.s32 	%p17, %r3, 1;
	@%p17 bra 	$L__BB0_42;
	ld.global.f32 	%f62, [%rd6+12];
	ld.global.f32 	%f63, [%rd6+16];
	ld.global.f32 	%f64, [%rd6+20];
	sub.f32 	%f65, %f62, %f4;
	sub.f32 	%f66, %f63, %f5;
	sub.f32 	%f67, %f64, %f6;
	mul.f32 	%f68, %f66, %f66;
	fma.rn.f32 	%f69, %f65, %f65, %f68;
	fma.rn.f32 	%f70, %f67, %f67, %f69;
	sqrt.rn.f32 	%f13, %f70;
	setp.geu.f32 	%p18, %f13, %f83;
	@%p18 bra 	$L__BB0_37;
	setp.ge.s32 	%p19, %r71, %r42;
	@%p19 bra 	$L__BB0_36;
	add.s32 	%r58, %r71, %r13;
	mul.wide.s32 	%rd32, %r58, 4;
	add.s64 	%rd33, %rd2, %rd32;
	add.s32 	%r59, %r76, 1;
	st.global.u32 	[%rd33], %r59;
	add.s64 	%rd34, %rd1, %rd32;
	st.global.f32 	[%rd34], %f13;
$L__BB0_36:
	add.s32 	%r71, %r71, 1;
$L__BB0_37:
	setp.eq.s32 	%p20, %r3, 2;
	@%p20 bra 	$L__BB0_42;
	ld.global.f32 	%f71, [%rd6+24];
	ld.global.f32 	%f72, [%rd6+28];
	ld.global.f32 	%f73, [%rd6+32];
	sub.f32 	%f74, %f71, %f4;
	sub.f32 	%f75, %f72, %f5;
	sub.f32 	%f76, %f73, %f6;
	mul.f32 	%f77, %f75, %f75;
	fma.rn.f32 	%f78, %f74, %f74, %f77;
	fma.rn.f32 	%f79, %f76, %f76, %f78;
	sqrt.rn.f32 	%f14, %f79;
	setp.geu.f32 	%p21, %f14, %f83;
	@%p21 bra 	$L__BB0_42;
	setp.ge.s32 	%p22, %r71, %r42;
	@%p22 bra 	$L__BB0_41;
	add.s32 	%r60, %r71, %r13;
	mul.wide.s32 	%rd35, %r60, 4;
	add.s64 	%rd36, %rd2, %rd35;
	add.s32 	%r61, %r76, 2;
	st.global.u32 	[%rd36], %r61;
	add.s64 	%rd37, %rd1, %rd35;
	st.global.f32 	[%rd37], %f14;
$L__BB0_41:
	add.s32 	%r71, %r71, 1;
$L__BB0_42:
	cvt.f64.f32 	%fd1, %f83;
	add.f64 	%fd2, %fd1, 0d3FA999999999999A;
	cvt.rn.f32.f64 	%f83, %fd2;
	setp.eq.s32 	%p23, %r71, 0;
	@%p23 bra 	$L__BB0_8;
	min.s32 	%r62, %r71, %r42;
	mul.wide.s32 	%rd38, %r12, 4;
	add.s64 	%rd39, %rd4, %rd38;
	st.global.u32 	[%rd39], %r62;
	mov.u32 	%r63, %ntid.x;
	add.s32 	%r66, %r66, %r63;
	setp.lt.s32 	%p24, %r66, %r41;
	@%p24 bra 	$L__BB0_7;
	bra.uni 	$L__BB0_4;

}
	// .globl	_Z9cal_nnidxiiiPKfS0_PiPf
.visible .entry _Z9cal_nnidxiiiPKfS0_PiPf(
	.param .u32 _Z9cal_nnidxiiiPKfS0_PiPf_param_0,
	.param .u32 _Z9cal_nnidxiiiPKfS0_PiPf_param_1,
	.param .u32 _Z9cal_nnidxiiiPKfS0_PiPf_param_2,
	.param .u64 .ptr .align 1 _Z9cal_nnidxiiiPKfS0_PiPf_param_3,
	.param .u64 .ptr .align 1 _Z9cal_nnidxiiiPKfS0_PiPf_param_4,
	.param .u64 .ptr .align 1 _Z9cal_nnidxiiiPKfS0_PiPf_param_5,
	.param .u64 .ptr .align 1 _Z9cal_nnidxiiiPKfS0_PiPf_param_6
)
{
	.reg .pred 	%p<39>;
	.reg .b32 	%r<123>;
	.reg .b32 	%f<176>;
	.reg .b64 	%rd<17>;

	ld.param.u32 	%r70, [_Z9cal_nnidxiiiPKfS0_PiPf_param_0];
	ld.param.u32 	%r71, [_Z9cal_nnidxiiiPKfS0_PiPf_param_1];
	ld.param.u32 	%r72, [_Z9cal_nnidxiiiPKfS0_PiPf_param_2];
	ld.param.u64 	%rd12, [_Z9cal_nnidxiiiPKfS0_PiPf_param_3];
	ld.param.u64 	%rd9, [_Z9cal_nnidxiiiPKfS0_PiPf_param_4];
	ld.param.u64 	%rd10, [_Z9cal_nnidxiiiPKfS0_PiPf_param_5];
	ld.param.u64 	%rd11, [_Z9cal_nnidxiiiPKfS0_PiPf_param_6];
	cvta.to.global.u64 	%rd1, %rd12;
	mov.u32 	%r81, %ctaid.x;
	setp.ge.s32 	%p1, %r81, %r70;
	@%p1 bra 	$L__BB1_5;
	mov.u32 	%r2, %tid.x;
	setp.lt.s32 	%p2, %r71, 1;
	@%p2 bra 	$L__BB1_5;
	and.b32  	%r3, %r71, 3;
	and.b32  	%r4, %r71, 2147483644;
	neg.s32 	%r5, %r4;
	mul.lo.s32 	%r6, %r71, 3;
	cvta.to.global.u64 	%rd2, %rd9;
	cvta.to.global.u64 	%rd3, %rd10;
	cvta.to.global.u64 	%rd4, %rd11;
	mov.u32 	%r7, %ntid.x;
$L__BB1_3:
	setp.lt.s32 	%p3, %r2, %r72;
	@%p3 bra 	$L__BB1_6;
$L__BB1_4:
	mov.u32 	%r80, %nctaid.x;
	add.s32 	%r81, %r81, %r80;
	setp.lt.s32 	%p38, %r81, %r70;
	@%p38 bra 	$L__BB1_3;
$L__BB1_5:
	ret;
$L__BB1_6:
	mul.lo.s32 	%r10, %r81, %r72;
	mul.lo.s32 	%r11, %r81, %r71;
	mul.lo.s32 	%r13, %r6, %r81;
	mov.u32 	%r82, %r2;
$L__BB1_7:
	setp.lt.u32 	%p4, %r71, 4;
	add.s32 	%r74, %r82, %r10;
	mul.lo.s32 	%r75, %r74, 3;
	mul.wide.s32 	%rd13, %r75, 4;
	add.s64 	%rd14, %rd2, %rd13;
	ld.global.f32 	%f1, [%rd14];
	ld.global.f32 	%f2, [%rd14+4];
	ld.global.f32 	%f3, [%rd14+8];
	add.s64 	%rd5, %rd3, %rd13;
	add.s64 	%rd6, %rd4, %rd13;
	mov.f32 	%f159, 0f7F800000;
	mov.b32 	%r106, 0;
	mov.u32 	%r105, %r106;
	mov.u32 	%r104, %r106;
	mov.u32 	%r103, %r106;
	mov.u32 	%r102, %r106;
	mov.f32 	%f158, %f159;
	mov.f32 	%f157, %f159;
	mov.f32 	%f156, %f159;
	@%p4 bra 	$L__BB1_26;
	mov.f32 	%f159, 0f7F800000;
	mov.b32 	%r105, 0;
	mov.b32 	%r84, 1;
	mov.u32 	%r83, %r13;
	mov.u32 	%r85, %r5;
	mov.u32 	%r104, %r105;
	mov.u32 	%r103, %r105;
	mov.u32 	%r102, %r105;
$L__BB1_9:
	add.s32 	%r21, %r84, -1;
	mul.wide.s32 	%rd15, %r83, 4;
	add.s64 	%rd7, %rd1, %rd15;
	ld.global.f32 	%f56, [%rd7];
	ld.global.f32 	%f57, [%rd7+4];
	ld.global.f32 	%f58, [%rd7+8];
	sub.f32 	%f59, %f56, %f1;
	sub.f32 	%f60, %f57, %f2;
	sub.f32 	%f61, %f58, %f3;
	mul.f32 	%f62, %f60, %f60;
	fma.rn.f32 	%f63, %f59, %f59, %f62;
	fma.rn.f32 	%f8, %f61, %f61, %f63;
	setp.lt.f32 	%p5, %f8, %f156;
	mov.f32 	%f144, %f8;
	mov.f32 	%f145, %f156;
	mov.f32 	%f151, %f157;
	mov.u32 	%r90, %r21;
	mov.u32 	%r91, %r102;
	mov.u32 	%r97, %r103;
	@%p5 bra 	$L__BB1_13;
	setp.lt.f32 	%p6, %f8, %f157;
	mov.f32 	%f144, %f156;
	mov.f32 	%f145, %f8;
	mov.f32 	%f151, %f157;
	mov.u32 	%r90, %r102;
	mov.u32 	%r91, %r21;
	mov.u32 	%r97, %r103;
	@%p6 bra 	$L__BB1_13;
	setp.lt.f32 	%p7, %f8, %f158;
	mov.f32 	%f144, %f156;
	mov.f32 	%f145, %f157;
	mov.f32 	%f151, %f8;
	mov.u32 	%r90, %r102;
	mov.u32 	%r91, %r103;
	mov.u32 	%r97, %r21;
	@%p7 bra 	$L__BB1_13;
	setp.lt.f32 	%p8, %f8, %f159;
	selp.f32 	%f9, %f8, %f159, %p8;
	selp.b32 	%r22, %r21, %r105, %p8;
	mov.f32 	%f144, %f156;
	mov.f32 	%f145, %f157;
	mov.f32 	%f151, %f158;
	mov.f32 	%f158, %f9;
	mov.u32 	%r90, %r102;
	mov.u32 	%r91, %r103;
	mov.u32 	%r97, %r104;
	mov.u32 	%r104, %r22;
$L__BB1_13:
	st.global.u32 	[%rd5], %r90;
	st.global.u32 	[%rd5+4], %r91;
	st.global.u32 	[%rd5+8], %r97;
	st.global.u32 	[%rd5+12], %r104;
	sqrt.rn.f32 	%f64, %f144;
	st.global.f32 	[%rd6], %f64;
	sqrt.rn.f32 	%f65, %f145;
	st.global.f32 	[%rd6+4], %f65;
	sqrt.rn.f32 	%f66, %f151;
	st.global.f32 	[%rd6+8], %f66;
	sqrt.rn.f32 	%f67, %f158;
	st.global.f32 	[%rd6+12], %f67;
	add.s32 	%r27, %r84, 2;
	ld.global.f32 	%f68, [%rd7+12];
	ld.global.f32 	%f69, [%rd7+16];
	ld.global.f32 	%f70, [%rd7+20];
	sub.f32 	%f71, %f68, %f1;
	sub.f32 	%f72, %f69, %f2;
	sub.f32 	%f73, %f70, %f3;
	mul.f32 	%f74, %f72, %f72;
	fma.rn.f32 	%f75, %f71, %f71, %f74;
	fma.rn.f32 	%f14, %f73, %f73, %f75;
	setp.lt.f32 	%p9, %f14, %f144;
	mov.f32 	%f148, %f14;
	mov.f32 	%f149, %f144;
	mov.f32 	%f155, %f145;
	mov.u32 	%r94, %r84;
	mov.u32 	%r95, %r90;
	mov.u32 	%r101, %r91;
	@%p9 bra 	$L__BB1_17;
	setp.lt.f32 	%p10, %f14, %f145;
	mov.f32 	%f148, %f144;
	mov.f32 	%f149, %f14;
	mov.f32 	%f155, %f145;
	mov.u32 	%r94, %r90;
	mov.u32 	%r95, %r84;
	mov.u32 	%r101, %r91;
	@%p10 bra 	$L__BB1_17;
	setp.lt.f32 	%p11, %f14, %f151;
	mov.f32 	%f148, %f144;
	mov.f32 	%f149, %f145;
	mov.f32 	%f155, %f14;
	mov.u32 	%r94, %r90;
	mov.u32 	%r95, %r91;
	mov.u32 	%r101, %r84;
	@%p11 bra 	$L__BB1_17;
	setp.lt.f32 	%p12, %f14, %f158;
	selp.f32 	%f15, %f14, %f158, %p12;
	selp.b32 	%r28, %r84, %r104, %p12;
	mov.f32 	%f148, %f144;
	mov.f32 	%f149, %f145;
	mov.f32 	%f155, %f151;
	mov.f32 	%f151, %f15;
	mov.u32 	%r94, %r90;
	mov.u32 	%r95, %r91;
	mov.u32 	%r101, %r97;
	mov.u32 	%r97, %r28;
$L__BB1_17:
	st.global.u32 	[%rd5], %r94;
	st.global.u32 	[%rd5+4], %r95;
	st.global.u32 	[%rd5+8], %r101;
	st.global.u32 	[%rd5+12], %r97;
	sqrt.rn.f32 	%f76, %f148;
	st.global.f32 	[%rd6], %f76;
	sqrt.rn.f32 	%f77, %f149;
	st.global.f32 	[%rd6+4], %f77;
	sqrt.rn.f32 	%f78, %f155;
	st.global.f32 	[%rd6+8], %f78;
	sqrt.rn.f32 	%f79, %f151;
	st.global.f32 	[%rd6+12], %f79;
	add.s32 	%r33, %r84, 1;
	ld.global.f32 	%f80, [%rd7+24];
	ld.global.f32 	%f81, [%rd7+28];
	ld.global.f32 	%f82, [%rd7+32];
	sub.f32 	%f83, %f80, %f1;
	sub.f32 	%f84, %f81, %f2;
	sub.f32 	%f85, %f82, %f3;
	mul.f32 	%f86, %f84, %f84;
	fma.rn.f32 	%f87, %f83, %f83, %f86;
	fma.rn.f32 	%f20, %f85, %f85, %f87;
	setp.lt.f32 	%p13, %f20, %f148;
	mov.f32 	%f152, %f20;
	mov.f32 	%f153, %f148;
	mov.f32 	%f159, %f149;
	mov.u32 	%r98, %r33;
	mov.u32 	%r99, %r94;
	mov.u32 	%r105, %r95;
	@%p13 bra 	$L__BB1_21;
	setp.lt.f32 	%p14, %f20, %f149;
	mov.f32 	%f152, %f148;
	mov.f32 	%f153, %f20;
	mov.f32 	%f159, %f149;
	mov.u32 	%r98, %r94;
	mov.u32 	%r99, %r33;
	mov.u32 	%r105, %r95;
	@%p14 bra 	$L__BB1_21;
	setp.lt.f32 	%p15, %f20, %f155;
	mov.f32 	%f152, %f148;
	mov.f32 	%f153, %f149;
	mov.f32 	%f159, %f20;
	mov.u32 	%r98, %r94;
	mov.u32 	%r99, %r95;
	mov.u32 	%r105, %r33;
	@%p15 bra 	$L__BB1_21;
	setp.lt.f32 	%p16, %f20, %f151;
	selp.f32 	%f21, %f20, %f151, %p16;
	selp.b32 	%r34, %r33, %r97, %p16;
	mov.f32 	%f152, %f148;
	mov.f32 	%f153, %f149;
	mov.f32 	%f159, %f155;
	mov.f32 	%f155, %f21;
	mov.u32 	%r98, %r94;
	mov.u32 	%r99, %r95;
	mov.u32 	%r105, %r101;
	mov.u32 	%r101, %r34;
$L__BB1_21:
	st.global.u32 	[%rd5], %r98;
	st.global.u32 	[%rd5+4], %r99;
	st.global.u32 	[%rd5+8], %r105;
	st.global.u32 	[%rd5+12], %r101;
	sqrt.rn.f32 	%f88, %f152;
	st.global.f32 	[%rd6], %f88;
	sqrt.rn.f32 	%f89, %f153;
	st.global.f32 	[%rd6+4], %f89;
	sqrt.rn.f32 	%f90, %f159;
	st.global.f32 	[%rd6+8], %f90;
	sqrt.rn.f32 	%f91, %f155;
	st.global.f32 	[%rd6+12], %f91;
	ld.global.f32 	%f92, [%rd7+36];
	ld.global.f32 	%f93, [%rd7+40];
	ld.global.f32 	%f94, [%rd7+44];
	sub.f32 	%f95, %f92, %f1;
	sub.f32 	%f96, %f93, %f2;
	sub.f32 	%f97, %f94, %f3;
	mul.f32 	%f98, %f96, %f96;
	fma.rn.f32 	%f99, %f95, %f95, %f98;
	fma.rn.f32 	%f26, %f97, %f97, %f99;
	setp.lt.f32 	%p17, %f26, %f152;
	mov.f32 	%f156, %f26;
	mov.f32 	%f157, %f152;
	mov.f32 	%f158, %f153;
	mov.u32 	%r102, %r27;
	mov.u32 	%r103, %r98;
	mov.u32 	%r104, %r99;
	@%p17 bra 	$L__BB1_25;
	setp.lt.f32 	%p18, %f26, %f153;
	mov.f32 	%f156, %f152;
	mov.f32 	%f157, %f26;
	mov.f32 	%f158, %f153;
	mov.u32 	%r102, %r98;
	mov.u32 	%r103, %r27;
	mov.u32 	%r104, %r99;
	@%p18 bra 	$L__BB1_25;
	setp.lt.f32 	%p19, %f26, %f159;
	mov.f32 	%f156, %f152;
	mov.f32 	%f157, %f153;
	mov.f32 	%f158, %f26;
	mov.u32 	%r102, %r98;
	mov.u32 	%r103, %r99;
	mov.u32 	%r104, %r27;
	@%p19 bra 	$L__BB1_25;
	setp.lt.f32 	%p20, %f26, %f155;
	selp.f32 	%f27, %f26, %f155, %p20;
	selp.b32 	%r39, %r27, %r101, %p20;
	mov.f32 	%f156, %f152;
	mov.f32 	%f157, %f153;
	mov.f32 	%f158, %f159;
	mov.f32 	%f159, %f27;
	mov.u32 	%r102, %r98;
	mov.u32 	%r103, %r99;
	mov.u32 	%r104, %r105;
	mov.u32 	%r105, %r39;
$L__BB1_25:
	st.global.u32 	[%rd5], %r102;
	st.global.u32 	[%rd5+4], %r103;
	st.global.u32 	[%rd5+8], %r104;
	st.global.u32 	[%rd5+12], %r105;
	sqrt.rn.f32 	%f100, %f156;
	st.global.f32 	[%rd6], %f100;
	sqrt.rn.f32 	%f101, %f157;
	st.global.f32 	[%rd6+4], %f101;
	sqrt.rn.f32 	%f102, %f158;
	st.global.f32 	[%rd6+8], %f102;
	sqrt.rn.f32 	%f103, %f159;
	st.global.f32 	[%rd6+12], %f103;
	add.s32 	%r85, %r85, 4;
	add.s32 	%r84, %r84, 4;
	add.s32 	%r83, %r83, 12;
	setp.ne.s32 	%p21, %r85, 0;
	mov.u32 	%r106, %r4;
	@%p21 bra 	$L__BB1_9;
$L__BB1_26:
	setp.eq.s32 	%p22, %r3, 0;
	@%p22 bra 	$L__BB1_42;
	add.s32 	%r78, %r106, %r11;
	mul.lo.s32 	%r79, %r78, 3;
	mul.wide.s32 	%rd16, %r79, 4;
	add.s64 	%rd8, %rd1, %rd16;
	ld.global.f32 	%f104, [%rd8];
	ld.global.f32 	%f105, [%rd8+4];
	ld.global.f32 	%f106, [%rd8+8];
	sub.f32 	%f107, %f104, %f1;
	sub.f32 	%f108, %f105, %f2;
	sub.f32 	%f109, %f106, %f3;
	mul.f32 	%f110, %f108, %f108;
	fma.rn.f32 	%f111, %f107, %f107, %f110;
	fma.rn.f32 	%f36, %f109, %f109, %f111;
	setp.lt.f32 	%p23, %f36, %f156;
	mov.f32 	%f164, %f36;
	mov.f32 	%f165, %f156;
	mov.f32 	%f171, %f157;
	mov.u32 	%r111, %r106;
	mov.u32 	%r112, %r102;
	mov.u32 	%r118, %r103;
	@%p23 bra 	$L__BB1_31;
	setp.lt.f32 	%p24, %f36, %f157;
	mov.f32 	%f164, %f156;
	mov.f32 	%f165, %f36;
	mov.f32 	%f171, %f157;
	mov.u32 	%r111, %r102;
	mov.u32 	%r112, %r106;
	mov.u32 	%r118, %r103;
	@%p24 bra 	$L__BB1_31;
	setp.lt.f32 	%p25, %f36, %f158;
	mov.f32 	%f164, %f156;
	mov.f32 	%f165, %f157;
	mov.f32 	%f171, %f36;
	mov.u32 	%r111, %r102;
	mov.u32 	%r112, %r103;
	mov.u32 	%r118, %r106;
	@%p25 bra 	$L__BB1_31;
	setp.lt.f32 	%p26, %f36, %f159;
	selp.f32 	%f37, %f36, %f159, %p26;
	selp.b32 	%r52, %r106, %r105, %p26;
	mov.f32 	%f164, %f156;
	mov.f32 	%f165, %f157;
	mov.f32 	%f171, %f158;
	mov.f32 	%f158, %f37;
	mov.u32 	%r111, %r102;
	mov.u32 	%r112, %r103;
	mov.u32 	%r118, %r104;
	mov.u32 	%r104, %r52;
$L__BB1_31:
	setp.eq.s32 	%p27, %r3, 1;
	st.global.u32 	[%rd5], %r111;
	st.global.u32 	[%rd5+4], %r112;
	st.global.u32 	[%rd5+8], %r118;
	st.global.u32 	[%rd5+12], %r104;
	sqrt.rn.f32 	%f112, %f164;
	st.global.f32 	[%rd6], %f112;
	sqrt.rn.f32 	%f113, %f165;
	st.global.f32 	[%rd6+4], %f113;
	sqrt.rn.f32 	%f114, %f171;
	st.global.f32 	[%rd6+8], %f114;
	sqrt.rn.f32 	%f115, %f158;
	st.global.f32 	[%rd6+12], %f115;
	add.s32 	%r57, %r106, 1;
	@%p27 bra 	$L__BB1_42;
	ld.global.f32 	%f116, [%rd8+12];
	ld.global.f32 	%f117, [%rd8+16];
	ld.global.f32 	%f118, [%rd8+20];
	sub.f32 	%f119, %f116, %f1;
	sub.f32 	%f120, %f117, %f2;
	sub.f32 	%f121, %f118, %f3;
	mul.f32 	%f122, %f120, %f120;
	fma.rn.f32 	%f123, %f119, %f119, %f122;
	fma.rn.f32 	%f42, %f121, %f121, %f123;
	setp.lt.f32 	%p28, %f42, %f164;
	mov.f32 	%f168, %f42;
	mov.f32 	%f169, %f164;
	mov.f32 	%f175, %f165;
	mov.u32 	%r115, %r57;
	mov.u32 	%r116, %r111;
	mov.u32 	%r122, %r112;
	@%p28 bra 	$L__BB1_36;
	setp.lt.f32 	%p29, %f42, %f165;
	mov.f32 	%f168, %f164;
	mov.f32 	%f169, %f42;
	mov.f32 	%f175, %f165;
	mov.u32 	%r115, %r111;
	mov.u32 	%r116, %r57;
	mov.u32 	%r122, %r112;
	@%p29 bra 	$L__BB1_36;
	setp.lt.f32 	%p30, %f42, %f171;
	mov.f32 	%f168, %f164;
	mov.f32 	%f169, %f165;
	mov.f32 	%f175, %f42;
	mov.u32 	%r115, %r111;
	mov.u32 	%r116, %r112;
	mov.u32 	%r122, %r57;
	@%p30 bra 	$L__BB1_36;
	setp.lt.f32 	%p31, %f42, %f158;
	selp.f32 	%f43, %f42, %f158, %p31;
	selp.b32 	%r58, %r57, %r104, %p31;
	mov.f32 	%f168, %f164;
	mov.f32 	%f169, %f165;
	mov.f32 	%f175, %f171;
	mov.f32 	%f171, %f43;
	mov.u32 	%r115, %r111;
	mov.u32 	%r116, %r112;
	mov.u32 	%r122, %r118;
	mov.u32 	%r118, %r58;
$L__BB1_36:
	setp.eq.s32 	%p32, %r3, 2;
	st.global.u32 	[%rd5], %r115;
	st.global.u32 	[%rd5+4], %r116;
	st.global.u32 	[%rd5+8], %r122;
	st.global.u32 	[%rd5+12], %r118;
	sqrt.rn.f32 	%f124, %f168;
	st.global.f32 	[%rd6], %f124;
	sqrt.rn.f32 	%f125, %f169;
	st.global.f32 	[%rd6+4], %f125;
	sqrt.rn.f32 	%f126, %f175;
	st.global.f32 	[%rd6+8], %f126;
	sqrt.rn.f32 	%f127, %f171;
	st.global.f32 	[%rd6+12], %f127;
	add.s32 	%r63, %r106, 2;
	@%p32 bra 	$L__BB1_42;
	ld.global.f32 	%f128, [%rd8+24];
	ld.global.f32 	%f129, [%rd8+28];
	ld.global.f32 	%f130, [%rd8+32];
	sub.f32 	%f131, %f128, %f1;
	sub.f32 	%f132, %f129, %f2;
	sub.f32 	%f133, %f130, %f3;
	mul.f32 	%f134, %f132, %f132;
	fma.rn.f32 	%f135, %f131, %f131, %f134;
	fma.rn.f32 	%f48, %f133, %f133, %f135;
	setp.lt.f32 	%p33, %f48, %f168;
	mov.f32 	%f172, %f48;
	mov.f32 	%f173, %f168;
	mov.f32 	%f174, %f169;
	mov.u32 	%r119, %r63;
	mov.u32 	%r120, %r115;
	mov.u32 	%r121, %r116;
	@%p33 bra 	$L__BB1_41;
	setp.lt.f32 	%p34, %f48, %f169;
	mov.f32 	%f172, %f168;
	mov.f32 	%f173, %f48;
	mov.f32 	%f174, %f169;
	mov.u32 	%r119, %r115;
	mov.u32 	%r120, %r63;
	mov.u32 	%r121, %r116;
	@%p34 bra 	$L__BB1_41;
	setp.lt.f32 	%p35, %f48, %f175;
	mov.f32 	%f172, %f168;
	mov.f32 	%f173, %f169;
	mov.f32 	%f174, %f48;
	mov.u32 	%r119, %r115;
	mov.u32 	%r120, %r116;
	mov.u32 	%r121, %r63;
	@%p35 bra 	$L__BB1_41;
	setp.lt.f32 	%p36, %f48, %f171;
	selp.f32 	%f49, %f48, %f171, %p36;
	selp.b32 	%r64, %r63, %r118, %p36;
	mov.f32 	%f172, %f168;
	mov.f32 	%f173, %f169;
	mov.f32 	%f174, %f175;
	mov.f32 	%f175, %f49;
	mov.u32 	%r119, %r115;
	mov.u32 	%r120, %r116;
	mov.u32 	%r121, %r122;
	mov.u32 	%r122, %r64;
$L__BB1_41:
	st.global.u32 	[%rd5], %r119;
	st.global.u32 	[%rd5+4], %r120;
	st.global.u32 	[%rd5+8], %r121;
	st.global.u32 	[%rd5+12], %r122;
	sqrt.rn.f32 	%f136, %f172;
	st.global.f32 	[%rd6], %f136;
	sqrt.rn.f32 	%f137, %f173;
	st.global.f32 	[%rd6+4], %f137;
	sqrt.rn.f32 	%f138, %f174;
	st.global.f32 	[%rd6+8], %f138;
	sqrt.rn.f32 	%f139, %f175;
	st.global.f32 	[%rd6+12], %f139;
$L__BB1_42:
	add.s32 	%r82, %r82, %r7;
	setp.lt.s32 	%p37, %r82, %r72;
	@%p37 bra 	$L__BB1_7;
	bra.uni 	$L__BB1_4;

}


// ===== COMPILED SASS (sm_100) =====

	.target	sm_100

	.elftype	@"ET_EXEC"


//--------------------- .note.nv.tkinfo           --------------------------
	.section	.note.nv.tkinfo,"",@"SHT_NOTE"
	.sectionflags	@"SHF_NOTE_NV_TKINFO"
	.tkinfo
        /*0018*/ 	.word	0x00000002
        /*0030*/ 	.string	""
        /*0030*/ 	.string	"ptxas"
        /*0030*/ 	.string	"Cuda compilation tools, release 13.0, V13.0.88"
        /*0030*/ 	.string	"Build cuda_13.0.r13.0/compiler.36424714_0"
        /*0030*/ 	.string	"-arch sm_100 -m 64 "



//--------------------- .note.nv.cuinfo           --------------------------
	.section	.note.nv.cuinfo,"",@"SHT_NOTE"
	.sectionflags	@"SHF_NOTE_NV_CUINFO"
        /*0018*/ 	.short	0x0002
        /*001a*/ 	.short	0x0064
        /*001c*/ 	.short	0x0082
	.zero		2


//--------------------- .nv.info                  --------------------------
	.section	.nv.info,"",@"SHT_CUDA_INFO"
	.align	4


	//----- nvinfo : EIATTR_REGCOUNT
	.align		4
        /*0000*/ 	.byte	0x04, 0x2f
        /*0002*/ 	.short	(.L_1 - .L_0)
	.align		4
.L_0:
        /*0004*/ 	.word	index@(_Z16cal_nnidx_sphereiiiifPKfS0_PiS1_Pf)
        /*0008*/ 	.word	0x0000001f


	//----- nvinfo : EIATTR_FRAME_SIZE
	.align		4
.L_1:
        /*000c*/ 	.byte	0x04, 0x11
        /*000e*/ 	.short	(.L_3 - .L_2)
	.align		4
.L_2:
        /*0010*/ 	.word	index@($__internal_1_$__cuda_sm20_sqrt_rn_f32_slowpath)
        /*0014*/ 	.word	0x00000000


	//----- nvinfo : EIATTR_FRAME_SIZE
	.align		4
.L_3:
        /*0018*/ 	.byte	0x04, 0x11
        /*001a*/ 	.short	(.L_5 - .L_4)
	.align		4
.L_4:
        /*001c*/ 	.word	index@(_Z16cal_nnidx_sphereiiiifPKfS0_PiS1_Pf)
        /*0020*/ 	.word	0x00000000


	//----- nvinfo : EIATTR_REGCOUNT
	.align		4
.L_5:
        /*0024*/ 	.byte	0x04, 0x2f
        /*0026*/ 	.short	(.L_7 - .L_6)
	.align		4
.L_6:
        /*0028*/ 	.word	index@(_Z9cal_nnidxiiiPKfS0_PiPf)
        /*002c*/ 	.word	0x0000002c


	//----- nvinfo : EIATTR_FRAME_SIZE
	.align		4
.L_7:
        /*0030*/ 	.byte	0x04, 0x11
        /*0032*/ 	.short	(.L_9 - .L_8)
	.align		4
.L_8:
        /*0034*/ 	.word	index@($__internal_0_$__cuda_sm20_sqrt_rn_f32_slowpath)
        /*0038*/ 	.word	0x00000000


	//----- nvinfo : EIATTR_FRAME_SIZE
	.align		4
.L_9:
        /*003c*/ 	.byte	0x04, 0x11
        /*003e*/ 	.short	(.L_11 - .L_10)
	.align		4
.L_10:
        /*0040*/ 	.word	index@(_Z9cal_nnidxiiiPKfS0_PiPf)
        /*0044*/ 	.word	0x00000000


	//----- nvinfo : EIATTR_MIN_STACK_SIZE
	.align		4
.L_11:
        /*0048*/ 	.byte	0x04, 0x12
        /*004a*/ 	.short	(.L_13 - .L_12)
	.align		4
.L_12:
        /*004c*/ 	.word	index@(_Z9cal_nnidxiiiPKfS0_PiPf)
        /*0050*/ 	.word	0x00000000


	//----- nvinfo : EIATTR_MIN_STACK_SIZE
	.align		4
.L_13:
        /*0054*/ 	.byte	0x04, 0x12
        /*0056*/ 	.short	(.L_15 - .L_14)
	.align		4
.L_14:
        /*0058*/ 	.word	index@(_Z16cal_nnidx_sphereiiiifPKfS0_PiS1_Pf)
        /*005c*/ 	.word	0x00000000
.L_15:


//--------------------- .nv.compat                --------------------------
	.section	.nv.compat,"",@"SHT_CUDA_COMPAT_INFO"
	.align	4
        /*0000*/ 	.byte	0x02, 0x09, 0x00, 0x00, 0x02, 0x02, 0x01, 0x00, 0x02, 0x05, 0x05, 0x00, 0x03, 0x07, 0x01, 0x01
        /*0010*/ 	.byte	0x02, 0x03, 0x00, 0x00, 0x02, 0x06, 0x01, 0x00, 0x04, 0x0b, 0x08, 0x00, 0x01, 0x00, 0x00, 0x00
        /*0020*/ 	.byte	0x00, 0x00, 0x00, 0x00


//--------------------- .nv.info._Z9cal_nnidxiiiPKfS0_PiPf --------------------------
	.section	.nv.info._Z9cal_nnidxiiiPKfS0_PiPf,"",@"SHT_CUDA_INFO"
	.sectionflags	@""
	.align	4


	//----- nvinfo : EIATTR_CUDA_API_VERSION
	.align		4
        /*0000*/ 	.byte	0x04, 0x37
        /*0002*/ 	.short	(.L_17 - .L_16)
.L_16:
        /*0004*/ 	.word	0x00000082


	//----- nvinfo : EIATTR_KPARAM_INFO
	.align		4
.L_17:
        /*0008*/ 	.byte	0x04, 0x17
        /*000a*/ 	.short	(.L_19 - .L_18)
.L_18:
        /*000c*/ 	.word	0x00000000
        /*0010*/ 	.short	0x0006
        /*0012*/ 	.short	0x0028
        /*0014*/ 	.byte	0x00, 0xf5, 0x21, 0x00


	//----- nvinfo : EIATTR_KPARAM_INFO
	.align		4
.L_19:
        /*0018*/ 	.byte	0x04, 0x17
        /*001a*/ 	.short	(.L_21 - .L_20)
.L_20:
        /*001c*/ 	.word	0x00000000
        /*0020*/ 	.short	0x0005
        /*0022*/ 	.short	0x0020
        /*0024*/ 	.byte	0x00, 0xf5, 0x21, 0x00


	//----- nvinfo : EIATTR_KPARAM_INFO
	.align		4
.L_21:
        /*0028*/ 	.byte	0x04, 0x17
        /*002a*/ 	.short	(.L_23 - .L_22)
.L_22:
        /*002c*/ 	.word	0x00000000
        /*0030*/ 	.short	0x0004
        /*0032*/ 	.short	0x0018
        /*0034*/ 	.byte	0x00, 0xf5, 0x21, 0x00


	//----- nvinfo : EIATTR_KPARAM_INFO
	.align		4
.L_23:
        /*0038*/ 	.byte	0x04, 0x17
        /*003a*/ 	.short	(.L_25 - .L_24)
.L_24:
        /*003c*/ 	.word	0x00000000
        /*0040*/ 	.short	0x0003
        /*0042*/ 	.short	0x0010
        /*0044*/ 	.byte	0x00, 0xf5, 0x21, 0x00


	//----- nvinfo : EIATTR_KPARAM_INFO
	.align		4
.L_25:
        /*0048*/ 	.byte	0x04, 0x17
        /*004a*/ 	.short	(.L_27 - .L_26)
.L_26:
        /*004c*/ 	.word	0x00000000
        /*0050*/ 	.short	0x0002
        /*0052*/ 	.short	0x0008
        /*0054*/ 	.byte	0x00, 0xf0, 0x11, 0x00


	//----- nvinfo : EIATTR_KPARAM_INFO
	.align		4
.L_27:
        /*0058*/ 	.byte	0x04, 0x17
        /*005a*/ 	.short	(.L_29 - .L_28)
.L_28:
        /*005c*/ 	.word	0x00000000
        /*0060*/ 	.short	0x0001
        /*0062*/ 	.short	0x0004
        /*0064*/ 	.byte	0x00, 0xf0, 0x11, 0x00


	//----- nvinfo : EIATTR_KPARAM_INFO
	.align		4
.L_29:
        /*0068*/ 	.byte	0x04, 0x17
        /*006a*/ 	.short	(.L_31 - .L_30)
.L_30:
        /*006c*/ 	.word	0x00000000
        /*0070*/ 	.short	0x0000
        /*0072*/ 	.short	0x0000
        /*0074*/ 	.byte	0x00, 0xf0, 0x11, 0x00


	//----- nvinfo : EIATTR_SPARSE_MMA_MASK
	.align		4
.L_31:
        /*0078*/ 	.byte	0x03, 0x50
        /*007a*/ 	.short	0x0000


	//----- nvinfo : EIATTR_MAXREG_COUNT
	.align		4
        /*007c*/ 	.byte	0x03, 0x1b
        /*007e*/ 	.short	0x00ff


	//----- nvinfo : EIATTR_MERCURY_ISA_VERSION
	.align		4
        /*0080*/ 	.byte	0x03, 0x5f
        /*0082*/ 	.short	0x0101


	//----- nvinfo : EIATTR_VRC_CTA_INIT_COUNT
	.align		4
        /*0084*/ 	.byte	0x02, 0x4a
	.zero		1
	.zero		1


	//----- nvinfo : EIATTR_EXIT_INSTR_OFFSETS
	.align		4
        /*0088*/ 	.byte	0x04, 0x1c
        /*008a*/ 	.short	(.L_33 - .L_32)


	//   ....[0]....
.L_32:
        /*008c*/ 	.word	0x00000040


	//   ....[1]....
        /*0090*/ 	.word	0x00000070


	//   ....[2]....
        /*0094*/ 	.word	0x00003340


	//----- nvinfo : EIATTR_CRS_STACK_SIZE
	.align		4
.L_33:
        /*0098*/ 	.byte	0x04, 0x1e
        /*009a*/ 	.short	(.L_35 - .L_34)
.L_34:
        /*009c*/ 	.word	0x00000000


	//----- nvinfo : EIATTR_CBANK_PARAM_SIZE
	.align		4
.L_35:
        /*00a0*/ 	.byte	0x03, 0x19
        /*00a2*/ 	.short	0x0030


	//----- nvinfo : EIATTR_PARAM_CBANK
	.align		4
        /*00a4*/ 	.byte	0x04, 0x0a
        /*00a6*/ 	.short	(.L_37 - .L_36)
	.align		4
.L_36:
        /*00a8*/ 	.word	index@(.nv.constant0._Z9cal_nnidxiiiPKfS0_PiPf)
        /*00ac*/ 	.short	0x0380
        /*00ae*/ 	.short	0x0030


	//----- nvinfo : EIATTR_SW_WAR
	.align		4
.L_37:
        /*00b0*/ 	.byte	0x04, 0x36
        /*00b2*/ 	.short	(.L_39 - .L_38)
.L_38:
        /*00b4*/ 	.word	0x00000008
.L_39:


//--------------------- .nv.info._Z16cal_nnidx_sphereiiiifPKfS0_PiS1_Pf --------------------------
	.section	.nv.info._Z16cal_nnidx_sphereiiiifPKfS0_PiS1_Pf,"",@"SHT_CUDA_INFO"
	.sectionflags	@""
	.align	4


	//----- nvinfo : EIATTR_CUDA_API_VERSION
	.align		4
        /*0000*/ 	.byte	0x04, 0x37
        /*0002*/ 	.short	(.L_41 - .L_40)
.L_40:
        /*0004*/ 	.word	0x00000082


	//----- nvinfo : EIATTR_KPARAM_INFO
	.align		4
.L_41:
        /*0008*/ 	.byte	0x04, 0x17
        /*000a*/ 	.short	(.L_43 - .L_42)
.L_42:
        /*000c*/ 	.word	0x00000000
        /*0010*/ 	.short	0x0009
        /*0012*/ 	.short	0x0038
        /*0014*/ 	.byte	0x00, 0xf5, 0x21, 0x00


	//----- nvinfo : EIATTR_KPARAM_INFO
	.align		4
.L_43:
        /*0018*/ 	.byte	0x04, 0x17
        /*001a*/ 	.short	(.L_45 - .L_44)
.L_44:
        /*001c*/ 	.word	0x00000000
        /*0020*/ 	.short	0x0008
        /*0022*/ 	.short	0x0030
        /*0024*/ 	.byte	0x00, 0xf5, 0x21, 0x00


	//----- nvinfo : EIATTR_KPARAM_INFO
	.align		4
.L_45:
        /*0028*/ 	.byte	0x04, 0x17
        /*002a*/ 	.short	(.L_47 - .L_46)
.L_46:
        /*002c*/ 	.word	0x00000000
        /*0030*/ 	.short	0x0007
        /*0032*/ 	.short	0x0028
        /*0034*/ 	.byte	0x00, 0xf5, 0x21, 0x00


	//----- nvinfo : EIATTR_KPARAM_INFO
	.align		4
.L_47:
        /*0038*/ 	.byte	0x04, 0x17
        /*003a*/ 	.short	(.L_49 - .L_48)
.L_48:
        /*003c*/ 	.word	0x00000000
        /*0040*/ 	.short	0x0006
        /*0042*/ 	.short	0x0020
        /*0044*/ 	.byte	0x00, 0xf5, 0x21, 0x00


	//----- nvinfo : EIATTR_KPARAM_INFO
	.align		4
.L_49:
        /*0048*/ 	.byte	0x04, 0x17
        /*004a*/ 	.short	(.L_51 - .L_50)
.L_50:
        /*004c*/ 	.word	0x00000000
        /*0050*/ 	.short	0x0005
        /*0052*/ 	.short	0x0018
        /*0054*/ 	.byte	0x00, 0xf5, 0x21, 0x00


	//----- nvinfo : EIATTR_KPARAM_INFO
	.align		4
.L_51:
        /*0058*/ 	.byte	0x04, 0x17
        /*005a*/ 	.short	(.L_53 - .L_52)
.L_52:
        /*005c*/ 	.word	0x00000000
        /*0060*/ 	.short	0x0004
        /*0062*/ 	.short	0x0010
        /*0064*/ 	.byte	0x00, 0xf0, 0x11, 0x00


	//----- nvinfo : EIATTR_KPARAM_INFO
	.align		4
.L_53:
        /*0068*/ 	.byte	0x04, 0x17
        /*006a*/ 	.short	(.L_55 - .L_54)
.L_54:
        /*006c*/ 	.word	0x00000000
        /*0070*/ 	.short	0x0003
        /*0072*/ 	.short	0x000c
        /*0074*/ 	.byte	0x00, 0xf0, 0x11, 0x00


	//----- nvinfo : EIATTR_KPARAM_INFO
	.align		4
.L_55:
        /*0078*/ 	.byte	0x04, 0x17
        /*007a*/ 	.short	(.L_57 - .L_56)
.L_56:
        /*007c*/ 	.word	0x00000000
        /*0080*/ 	.short	0x0002
        /*0082*/ 	.short	0x0008
        /*0084*/ 	.byte	0x00, 0xf0, 0x11, 0x00


	//----- nvinfo : EIATTR_KPARAM_INFO
	.align		4
.L_57:
        /*0088*/ 	.byte	0x04, 0x17
        /*008a*/ 	.short	(.L_59 - .L_58)
.L_58:
        /*008c*/ 	.word	0x00000000
        /*0090*/ 	.short	0x0001
        /*0092*/ 	.short	0x0004
        /*0094*/ 	.byte	0x00, 0xf0, 0x11, 0x00


	//----- nvinfo : EIATTR_KPARAM_INFO
	.align		4
.L_59:
        /*0098*/ 	.byte	0x04, 0x17
        /*009a*/ 	.short	(.L_61 - .L_60)
.L_60:
        /*009c*/ 	.word	0x00000000
        /*00a0*/ 	.short	0x0000
        /*00a2*/ 	.short	0x0000
        /*00a4*/ 	.byte	0x00, 0xf0, 0x11, 0x00


	//----- nvinfo : EIATTR_SPARSE_MMA_MASK
	.align		4
.L_61:
        /*00a8*/ 	.byte	0x03, 0x50
        /*00aa*/ 	.short	0x0000


	//----- nvinfo : EIATTR_MAXREG_COUNT
	.align		4
        /*00ac*/ 	.byte	0x03, 0x1b
        /*00ae*/ 	.short	0x00ff


	//----- nvinfo : EIATTR_MERCURY_ISA_VERSION
	.align		4
        /*00b0*/ 	.byte	0x03, 0x5f
        /*00b2*/ 	.short	0x0101


	//----- nvinfo : EIATTR_VRC_CTA_INIT_COUNT
	.align		4
        /*00b4*/ 	.byte	0x02, 0x4a
	.zero		1
	.zero		1


	//----- nvinfo : EIATTR_EXIT_INSTR_OFFSETS
	.align		4
        /*00b8*/ 	.byte	0x04, 0x1c
        /*00ba*/ 	.short	(.L_63 - .L_62)


	//   ....[0]....
.L_62:
        /*00bc*/ 	.word	0x00000040


	//   ....[1]....
        /*00c0*/ 	.word	0x00000070


	//   ....[2]....
        /*00c4*/ 	.word	0x000015c0


	//----- nvinfo : EIATTR_CRS_STACK_SIZE
	.align		4
.L_63:
        /*00c8*/ 	.byte	0x04, 0x1e
        /*00ca*/ 	.short	(.L_65 - .L_64)
.L_64:
        /*00cc*/ 	.word	0x00000000


	//----- nvinfo : EIATTR_CBANK_PARAM_SIZE
	.align		4
.L_65:
        /*00d0*/ 	.byte	0x03, 0x19
        /*00d2*/ 	.short	0x0040


	//----- nvinfo : EIATTR_PARAM_CBANK
	.align		4
        /*00d4*/ 	.byte	0x04, 0x0a
        /*00d6*/ 	.short	(.L_67 - .L_66)
	.align		4
.L_66:
        /*00d8*/ 	.word	index@(.nv.constant0._Z16cal_nnidx_sphereiiiifPKfS0_PiS1_Pf)
        /*00dc*/ 	.short	0x0380
        /*00de*/ 	.short	0x0040


	//----- nvinfo : EIATTR_SW_WAR
	.align		4
.L_67:
        /*00e0*/ 	.byte	0x04, 0x36
        /*00e2*/ 	.short	(.L_69 - .L_68)
.L_68:
        /*00e4*/ 	.word	0x00000008
.L_69:


//--------------------- .nv.callgraph             --------------------------
	.section	.nv.callgraph,"",@"SHT_CUDA_CALLGRAPH"
	.align	4
	.sectionentsize	8
	.align		4
        /*0000*/ 	.word	0x00000000
	.align		4
        /*0004*/ 	.word	0xffffffff
	.align		4
        /*0008*/ 	.word	0x00000000
	.align		4
        /*000c*/ 	.word	0xfffffffe
	.align		4
        /*0010*/ 	.word	0x00000000
	.align		4
        /*0014*/ 	.word	0xfffffffd
	.align		4
        /*0018*/ 	.word	0x00000000
	.align		4
        /*001c*/ 	.word	0xfffffffc


//--------------------- .text._Z9cal_nnidxiiiPKfS0_PiPf --------------------------
	.section	.text._Z9cal_nnidxiiiPKfS0_PiPf,"ax",@progbits
	.align	128
        .global         _Z9cal_nnidxiiiPKfS0_PiPf
        .type           _Z9cal_nnidxiiiPKfS0_PiPf,@function
        .size           _Z9cal_nnidxiiiPKfS0_PiPf,(.L_x_152 - _Z9cal_nnidxiiiPKfS0_PiPf)
        .other          _Z9cal_nnidxiiiPKfS0_PiPf,@"STO_CUDA_ENTRY STV_DEFAULT"
_Z9cal_nnidxiiiPKfS0_PiPf:
.text._Z9cal_nnidxiiiPKfS0_PiPf:
[----:B------:R-:W-:Y:S08]  /*0000*/  LDC R1, c[0x0][0x37c] ;  /* 0x0000df00ff017b82 */ /* 0x000ff00000000800 */
[----:B------:R-:W0:Y:S08]  /*0010*/  S2UR UR4, SR_CTAID.X ;  /* 0x00000000000479c3 */ /* 0x000e300000002500 */
[----:B------:R-:W0:Y:S02]  /*0020*/  LDC R0, c[0x0][0x380] ;  /* 0x0000e000ff007b82 */ /* 0x000e240000000800 */
[----:B0-----:R-:W-:-:S13]  /*0030*/  ISETP.LE.AND P0, PT, R0, UR4, PT ;  /* 0x0000000400007c0c */ /* 0x001fda000bf03270 */
[----:B------:R-:W-:Y:S05]  /*0040*/  @P0 EXIT ;  /* 0x000000000000094d */ /* 0x000fea0003800000 */
[----:B------:R-:W0:Y:S02]  /*0050*/  LDC R24, c[0x0][0x384] ;  /* 0x0000e100ff187b82 */ /* 0x000e240000000800 */
[----:B0-----:R-:W-:-:S13]  /*0060*/  ISETP.GE.AND P0, PT, R24, 0x1, PT ;  /* 0x000000011800780c */ /* 0x001fda0003f06270 */
[----:B------:R-:W-:Y:S05]  /*0070*/  @!P0 EXIT ;  /* 0x000000000000894d */ /* 0x000fea0003800000 */
[----:B------:R-:W0:Y:S01]  /*0080*/  S2R R27, SR_TID.X ;  /* 0x00000000001b7919 */ /* 0x000e220000002100 */
[C---:B------:R-:W-:Y:S01]  /*0090*/  LOP3.LUT R26, R24.reuse, 0x7ffffffc, RZ, 0xc0, !PT ;  /* 0x7ffffffc181a7812 */ /* 0x040fe200078ec0ff */
[----:B------:R-:W1:Y:S01]  /*00a0*/  LDCU UR6, c[0x0][0x360] ;  /* 0x00006c00ff0677ac */ /* 0x000e620008000800 */
[C---:B------:R-:W-:Y:S01]  /*00b0*/  LOP3.LUT R25, R24.reuse, 0x3, RZ, 0xc0, !PT ;  /* 0x0000000318197812 */ /* 0x040fe200078ec0ff */
[----:B------:R-:W-:Y:S01]  /*00c0*/  IMAD R24, R24, 0x3, RZ ;  /* 0x0000000318187824 */ /* 0x000fe200078e02ff */
[----:B------:R-:W-:Y:S01]  /*00d0*/  IADD3 R23, PT, PT, -R26, RZ, RZ ;  /* 0x000000ff1a177210 */ /* 0x000fe20007ffe1ff */
[----:B------:R-:W2:Y:S06]  /*00e0*/  LDCU.64 UR8, c[0x0][0x358] ;  /* 0x00006b00ff0877ac */ /* 0x000eac0008000a00 */
.L_x_104:
[----:B0-----:R-:W0:Y:S01]  /*00f0*/  LDCU UR5, c[0x0][0x388] ;  /* 0x00007100ff0577ac */ /* 0x001e220008000800 */
[----:B------:R-:W-:Y:S01]  /*0100*/  BSSY.RECONVERGENT B0, `(.L_x_0) ;  /* 0x000031e000007945 */ /* 0x000fe20003800200 */
[----:B0-----:R-:W-:-:S13]  /*0110*/  ISETP.GE.AND P0, PT, R27, UR5, PT ;  /* 0x000000051b007c0c */ /* 0x001fda000bf06270 */
[----:B---345:R-:W-:Y:S05]  /*0120*/  @P0 BRA `(.L_x_1) ;  /* 0x00000030006c0947 */ /* 0x038fea0003800000 */
[----:B------:R-:W-:Y:S02]  /*0130*/  IMAD R22, R24, UR4, RZ ;  /* 0x0000000418167c24 */ /* 0x000fe4000f8e02ff */
[----:B------:R-:W-:-:S07]  /*0140*/  IMAD.MOV.U32 R21, RZ, RZ, R27 ;  /* 0x000000ffff157224 */ /* 0x000fce00078e001b */
.L_x_103:
[----:B0-----:R-:W0:Y:S01]  /*0150*/  LDC R2, c[0x0][0x388] ;  /* 0x0000e200ff027b82 */ /* 0x001e220000000800 */
[----:B---3--:R-:W3:Y:S07]  /*0160*/  LDCU UR5, c[0x0][0x384] ;  /* 0x00007080ff0577ac */ /* 0x008eee0008000800 */
[----:B-1--4-:R-:W4:Y:S08]  /*0170*/  LDC.64 R4, c[0x0][0x398] ;  /* 0x0000e600ff047b82 */ /* 0x012f300000000a00 */
[----:B--2---:R-:W2:Y:S08]  /*0180*/  LDC.64 R40, c[0x0][0x3a0] ;  /* 0x0000e800ff287b82 */ /* 0x004eb00000000a00 */
[----:B------:R-:W2:Y:S01]  /*0190*/  LDC.64 R38, c[0x0][0x3a8] ;  /* 0x0000ea00ff267b82 */ /* 0x000ea20000000a00 */
[----:B0-----:R-:W-:Y:S01]  /*01a0*/  IMAD R0, R2, UR4, R21 ;  /* 0x0000000402007c24 */ /* 0x001fe2000f8e0215 */
[----:B---3--:R-:W-:-:S03]  /*01b0*/  UISETP.GE.U32.AND UP0, UPT, UR5, 0x4, UPT ;  /* 0x000000040500788c */ /* 0x008fc6000bf06070 */
[----:B------:R-:W-:Y:S01]  /*01c0*/  IMAD R3, R0, 0x3, RZ ;  /* 0x0000000300037824 */ /* 0x000fe200078e02ff */
[----:B-1----:R-:W-:-:S03]  /*01d0*/  IADD3 R21, PT, PT, R21, UR6, RZ ;  /* 0x0000000615157c10 */ /* 0x002fc6000fffe0ff */
[----:B----4-:R-:W-:Y:S01]  /*01e0*/  IMAD.WIDE R4, R3, 0x4, R4 ;  /* 0x0000000403047825 */ /* 0x010fe200078e0204 */
[----:B------:R-:W-:-:S03]  /*01f0*/  ISETP.GE.AND P0, PT, R21, R2, PT ;  /* 0x000000021500720c */ /* 0x000fc60003f06270 */
[----:B------:R-:W-:Y:S02]  /*0200*/  HFMA2 R2, -RZ, RZ, 0, 0 ;  /* 0x00000000ff027431 */ /* 0x000fe400000001ff */
[----:B------:R-:W-:Y:S01]  /*0210*/  HFMA2 R6, -RZ, RZ, 0, 0 ;  /* 0x00000000ff067431 */ /* 0x000fe200000001ff */
[----:B--2--5:R-:W5:Y:S01]  /*0220*/  LDG.E R20, desc[UR8][R4.64] ;  /* 0x0000000804147981 */ /* 0x024f62000c1e1900 */
[----:B------:R-:W-:Y:S01]  /*0230*/  IMAD.MOV.U32 R15, RZ, RZ, 0x7f800000 ;  /* 0x7f800000ff0f7424 */ /* 0x000fe200078e00ff */
[----:B------:R-:W-:Y:S01]  /*0240*/  MOV R35, RZ ;  /* 0x000000ff00237202 */ /* 0x000fe20000000f00 */
[----:B------:R-:W-:Y:S01]  /*0250*/  IMAD.WIDE R40, R3, 0x4, R40 ;  /* 0x0000000403287825 */ /* 0x000fe200078e0228 */
[----:B------:R-:W5:Y:S03]  /*0260*/  LDG.E R17, desc[UR8][R4.64+0x4] ;  /* 0x0000040804117981 */ /* 0x000f66000c1e1900 */
[----:B------:R-:W-:Y:S01]  /*0270*/  IMAD.MOV.U32 R14, RZ, RZ, RZ ;  /* 0x000000ffff0e7224 */ /* 0x000fe200078e00ff */
[----:B------:R0:W5:Y:S01]  /*0280*/  LDG.E R16, desc[UR8][R4.64+0x8] ;  /* 0x0000080804107981 */ /* 0x000162000c1e1900 */
[----:B------:R-:W-:-:S02]  /*0290*/  IMAD.MOV.U32 R8, RZ, RZ, RZ ;  /* 0x000000ffff087224 */ /* 0x000fc400078e00ff */
[----:B------:R-:W-:-:S04]  /*02a0*/  IMAD.WIDE R38, R3, 0x4, R38 ;  /* 0x0000000403267825 */ /* 0x000fc800078e0226 */
[----:B------:R-:W-:Y:S02]  /*02b0*/  IMAD.MOV.U32 R36, RZ, RZ, 0x7f800000 ;  /* 0x7f800000ff247424 */ /* 0x000fe400078e00ff */
[----:B------:R-:W-:Y:S01]  /*02c0*/  IMAD.MOV.U32 R3, RZ, RZ, 0x7f800000 ;  /* 0x7f800000ff037424 */ /* 0x000fe200078e00ff */
[----:B0-----:R-:W-:Y:S01]  /*02d0*/  MOV R5, 0x7f800000 ;  /* 0x7f80000000057802 */ /* 0x001fe20000000f00 */
[----:B------:R-:W-:Y:S06]  /*02e0*/  BRA.U !UP0, `(.L_x_2) ;  /* 0x0000001908dc7547 */ /* 0x000fec000b800000 */
[----:B------:R-:W-:Y:S01]  /*02f0*/  MOV R15, 0x7f800000 ;  /* 0x7f800000000f7802 */ /* 0x000fe20000000f00 */
[----:B------:R-:W-:Y:S01]  /*0300*/  IMAD.MOV.U32 R14, RZ, RZ, RZ ;  /* 0x000000ffff0e7224 */ /* 0x000fe200078e00ff */
[----:B------:R-:W-:Y:S01]  /*0310*/  MOV R13, 0x1 ;  /* 0x00000001000d7802 */ /* 0x000fe20000000f00 */
[----:B------:R-:W-:Y:S01]  /*0320*/  IMAD.MOV.U32 R12, RZ, RZ, R22 ;  /* 0x000000ffff0c7224 */ /* 0x000fe200078e0016 */
[----:B------:R-:W-:Y:S01]  /*0330*/  MOV R11, R23 ;  /* 0x00000017000b7202 */ /* 0x000fe20000000f00 */
[----:B------:R-:W-:Y:S01]  /*0340*/  IMAD.MOV.U32 R35, RZ, RZ, RZ ;  /* 0x000000ffff237224 */ /* 0x000fe200078e00ff */
[----:B------:R-:W-:Y:S01]  /*0350*/  MOV R8, RZ ;  /* 0x000000ff00087202 */ /* 0x000fe20000000f00 */
[----:B------:R-:W-:-:S07]  /*0360*/  IMAD.MOV.U32 R6, RZ, RZ, RZ ;  /* 0x000000ffff067224 */ /* 0x000fce00078e00ff */
.L_x_59:
[----:B0-----:R-:W0:Y:S02]  /*0370*/  LDC.64 R18, c[0x0][0x390] ;  /* 0x0000e400ff127b82 */ /* 0x001e240000000a00 */
[----:B0-----:R-:W-:-:S05]  /*0380*/  IMAD.WIDE R18, R12, 0x4, R18 ;  /* 0x000000040c127825 */ /* 0x001fca00078e0212 */
[----:B------:R-:W2:Y:S04]  /*0390*/  LDG.E R0, desc[UR8][R18.64+0x4] ;  /* 0x0000040812007981 */ /* 0x000ea8000c1e1900 */
[----:B------:R-:W3:Y:S04]  /*03a0*/  LDG.E R7, desc[UR8][R18.64] ;  /* 0x0000000812077981 */ /* 0x000ee8000c1e1900 */
[----:B------:R-:W4:Y:S01]  /*03b0*/  LDG.E R9, desc[UR8][R18.64+0x8] ;  /* 0x0000080812097981 */ /* 0x000f22000c1e1900 */
[----:B------:R-:W-:Y:S01]  /*03c0*/  BSSY.RECONVERGENT B1, `(.L_x_3) ;  /* 0x0000026000017945 */ /* 0x000fe20003800200 */
[----:B------:R-:W-:Y:S01]  /*03d0*/  IMAD.MOV.U32 R30, RZ, RZ, R3 ;  /* 0x000000ffff1e7224 */ /* 0x000fe200078e0003 */
[----:B------:R-:W-:Y:S01]  /*03e0*/  MOV R10, R5 ;  /* 0x00000005000a7202 */ /* 0x000fe20000000f00 */
[----:B------:R-:W-:-:S02]  /*03f0*/  IMAD.MOV.U32 R2, RZ, RZ, R6 ;  /* 0x000000ffff027224 */ /* 0x000fc400078e0006 */
[----:B--2--5:R-:W-:Y:S01]  /*0400*/  FADD R0, -R17, R0 ;  /* 0x0000000011007221 */ /* 0x024fe20000000100 */
[----:B---3--:R-:W-:-:S03]  /*0410*/  FADD R7, -R20, R7 ;  /* 0x0000000714077221 */ /* 0x008fc60000000100 */
[----:B------:R-:W-:Y:S01]  /*0420*/  FMUL R0, R0, R0 ;  /* 0x0000000000007220 */ /* 0x000fe20000400000 */
[----:B----4-:R-:W-:-:S03]  /*0430*/  FADD R9, -R16, R9 ;  /* 0x0000000910097221 */ /* 0x010fc60000000100 */
[----:B------:R-:W-:Y:S01]  /*0440*/  FFMA R0, R7, R7, R0 ;  /* 0x0000000707007223 */ /* 0x000fe20000000000 */
[----:B------:R-:W-:-:S03]  /*0450*/  IADD3 R7, PT, PT, R13, -0x1, RZ ;  /* 0xffffffff0d077810 */ /* 0x000fc60007ffe0ff */
[----:B------:R-:W-:Y:S01]  /*0460*/  FFMA R0, R9, R9, R0 ;  /* 0x0000000909007223 */ /* 0x000fe20000000000 */
[----:B------:R-:W-:Y:S01]  /*0470*/  MOV R9, R8 ;  /* 0x0000000800097202 */ /* 0x000fe20000000f00 */
[----:B------:R-:W-:-:S03]  /*0480*/  IMAD.MOV.U32 R29, RZ, RZ, R7 ;  /* 0x000000ffff1d7224 */ /* 0x000fc600078e0007 */
[----:B------:R-:W-:Y:S02]  /*0490*/  FSETP.GEU.AND P1, PT, R0, R3, PT ;  /* 0x000000030000720b */ /* 0x000fe40003f2e000 */
[----:B------:R-:W-:-:S11]  /*04a0*/  MOV R37, R0 ;  /* 0x0000000000257202 */ /* 0x000fd60000000f00 */
[----:B-1----:R-:W-:Y:S05]  /*04b0*/  @!P1 BRA `(.L_x_4) ;  /* 0x0000000000589947 */ /* 0x002fea0003800000 */
[----:B------:R-:W-:Y:S01]  /*04c0*/  FSETP.GEU.AND P1, PT, R0, R5, PT ;  /* 0x000000050000720b */ /* 0x000fe20003f2e000 */
[----:B------:R-:W-:Y:S01]  /*04d0*/  IMAD.MOV.U32 R37, RZ, RZ, R3 ;  /* 0x000000ffff257224 */ /* 0x000fe200078e0003 */
[----:B------:R-:W-:Y:S01]  /*04e0*/  MOV R30, R0 ;  /* 0x00000000001e7202 */ /* 0x000fe20000000f00 */
[----:B------:R-:W-:Y:S01]  /*04f0*/  IMAD.MOV.U32 R10, RZ, RZ, R5 ;  /* 0x000000ffff0a7224 */ /* 0x000fe200078e0005 */
[----:B------:R-:W-:Y:S01]  /*0500*/  MOV R29, R6 ;  /* 0x00000006001d7202 */ /* 0x000fe20000000f00 */
[----:B------:R-:W-:Y:S01]  /*0510*/  IMAD.MOV.U32 R2, RZ, RZ, R7 ;  /* 0x000000ffff027224 */ /* 0x000fe200078e0007 */
[----:B------:R-:W-:-:S07]  /*0520*/  MOV R9, R8 ;  /* 0x0000000800097202 */ /* 0x000fce0000000f00 */
[----:B------:R-:W-:Y:S05]  /*0530*/  @!P1 BRA `(.L_x_4) ;  /* 0x0000000000389947 */ /* 0x000fea0003800000 */
[----:B------:R-:W-:Y:S01]  /*0540*/  FSETP.GEU.AND P1, PT, R0, R36, PT ;  /* 0x000000240000720b */ /* 0x000fe20003f2e000 */
[----:B------:R-:W-:Y:S01]  /*0550*/  IMAD.MOV.U32 R10, RZ, RZ, R0 ;  /* 0x000000ffff0a7224 */ /* 0x000fe200078e0000 */
[----:B------:R-:W-:Y:S01]  /*0560*/  MOV R9, R7 ;  /* 0x0000000700097202 */ /* 0x000fe20000000f00 */
[----:B------:R-:W-:Y:S01]  /*0570*/  IMAD.MOV.U32 R37, RZ, RZ, R3 ;  /* 0x000000ffff257224 */ /* 0x000fe200078e0003 */
[----:B------:R-:W-:Y:S01]  /*0580*/  MOV R30, R5 ;  /* 0x00000005001e7202 */ /* 0x000fe20000000f00 */
[----:B------:R-:W-:Y:S01]  /*0590*/  IMAD.MOV.U32 R29, RZ, RZ, R6 ;  /* 0x000000ffff1d7224 */ /* 0x000fe200078e0006 */
[----:B------:R-:W-:-:S07]  /*05a0*/  MOV R2, R8 ;  /* 0x0000000800027202 */ /* 0x000fce0000000f00 */
[C---:B------:R-:W-:Y:S01]  /*05b0*/  @P1 FSETP.GEU.AND P2, PT, R0.reuse, R15, PT ;  /* 0x0000000f0000120b */ /* 0x040fe20003f4e000 */
[----:B------:R-:W-:Y:S01]  /*05c0*/  @P1 IMAD.MOV.U32 R10, RZ, RZ, R36 ;  /* 0x000000ffff0a1224 */ /* 0x000fe200078e0024 */
[----:B------:R-:W-:Y:S02]  /*05d0*/  @P1 MOV R9, R35 ;  /* 0x0000002300091202 */ /* 0x000fe40000000f00 */
[----:B------:R-:W-:Y:S02]  /*05e0*/  @P1 SEL R14, R7, R14, !P2 ;  /* 0x0000000e070e1207 */ /* 0x000fe40005000000 */
[----:B------:R-:W-:-:S03]  /*05f0*/  @P1 FSEL R15, R0, R15, !P2 ;  /* 0x0000000f000f1208 */ /* 0x000fc60005000000 */
[----:B------:R-:W-:Y:S01]  /*0600*/  @P1 IMAD.MOV.U32 R35, RZ, RZ, R14 ;  /* 0x000000ffff231224 */ /* 0x000fe200078e000e */
[----:B------:R-:W-:-:S07]  /*0610*/  @P1 MOV R36, R15 ;  /* 0x0000000f00241202 */ /* 0x000fce0000000f00 */
.L_x_4:
[----:B------:R-:W-:Y:S05]  /*0620*/  BSYNC.RECONVERGENT B1 ;  /* 0x0000000000017941 */ /* 0x000fea0003800200 */
.L_x_3:
[----:B------:R0:W-:Y:S01]  /*0630*/  STG.E desc[UR8][R40.64], R29 ;  /* 0x0000001d28007986 */ /* 0x0001e2000c101908 */
[----:B------:R-:W-:Y:S01]  /*0640*/  VIADD R0, R37, 0xf3000000 ;  /* 0xf300000025007836 */ /* 0x000fe20000000000 */
[----:B------:R0:W1:Y:S01]  /*0650*/  MUFU.RSQ R4, R37 ;  /* 0x0000002500047308 */ /* 0x0000620000001400 */
[----:B------:R-:W-:Y:S01]  /*0660*/  BSSY.RECONVERGENT B1, `(.L_x_5) ;  /* 0x000000e000017945 */ /* 0x000fe20003800200 */
[----:B------:R0:W-:Y:S02]  /*0670*/  STG.E desc[UR8][R40.64+0x4], R2 ;  /* 0x0000040228007986 */ /* 0x0001e4000c101908 */
[----:B------:R-:W-:Y:S02]  /*0680*/  ISETP.GT.U32.AND P1, PT, R0, 0x727fffff, PT ;  /* 0x727fffff0000780c */ /* 0x000fe40003f24070 */
[----:B------:R0:W-:Y:S04]  /*0690*/  STG.E desc[UR8][R40.64+0x8], R9 ;  /* 0x0000080928007986 */ /* 0x0001e8000c101908 */
[----:B------:R0:W-:Y:S07]  /*06a0*/  STG.E desc[UR8][R40.64+0xc], R35 ;  /* 0x00000c2328007986 */ /* 0x0001ee000c101908 */
[----:B-1----:R-:W-:Y:S05]  /*06b0*/  @!P1 BRA `(.L_x_6) ;  /* 0x0000000000109947 */ /* 0x002fea0003800000 */
[----:B------:R-:W-:Y:S02]  /*06c0*/  MOV R0, R37 ;  /* 0x0000002500007202 */ /* 0x000fe40000000f00 */
[----:B------:R-:W-:-:S07]  /*06d0*/  MOV R28, 0x6f0 ;  /* 0x000006f0001c7802 */ /* 0x000fce0000000f00 */
[----:B0-----:R-:W-:Y:S05]  /*06e0*/  CALL.REL.NOINC `($__internal_0_$__cuda_sm20_sqrt_rn_f32_slowpath) ;  /* 0x0000002c00187944 */ /* 0x001fea0003c00000 */
[----:B------:R-:W-:Y:S05]  /*06f0*/  BRA `(.L_x_7) ;  /* 0x0000000000107947 */ /* 0x000fea0003800000 */
.L_x_6:
[C---:B------:R-:W-:Y:S01]  /*0700*/  FMUL.FTZ R0, R4.reuse, R37 ;  /* 0x0000002504007220 */ /* 0x040fe20000410000 */
[----:B------:R-:W-:-:S03]  /*0710*/  FMUL.FTZ R3, R4, 0.5 ;  /* 0x3f00000004037820 */ /* 0x000fc60000410000 */
[----:B------:R-:W-:-:S04]  /*0720*/  FFMA R31, -R0, R0, R37 ;  /* 0x00000000001f7223 */ /* 0x000fc80000000125 */
[----:B------:R-:W-:-:S07]  /*0730*/  FFMA R31, R31, R3, R0 ;  /* 0x000000031f1f7223 */ /* 0x000fce0000000000 */
.L_x_7:
[----:B------:R-:W-:Y:S05]  /*0740*/  BSYNC.RECONVERGENT B1 ;  /* 0x0000000000017941 */ /* 0x000fea0003800200 */
.L_x_5:
[----:B------:R1:W-:Y:S01]  /*0750*/  STG.E desc[UR8][R38.64], R31 ;  /* 0x0000001f26007986 */ /* 0x0003e2000c101908 */
[----:B------:R-:W-:Y:S01]  /*0760*/  VIADD R0, R30, 0xf3000000 ;  /* 0xf30000001e007836 */ /* 0x000fe20000000000 */
[----:B------:R1:W2:Y:S01]  /*0770*/  MUFU.RSQ R3, R30 ;  /* 0x0000001e00037308 */ /* 0x0002a20000001400 */
[----:B------:R-:W-:Y:S03]  /*0780*/  BSSY.RECONVERGENT B1, `(.L_x_8) ;  /* 0x000000b000017945 */ /* 0x000fe60003800200 */
[----:B------:R-:W-:-:S13]  /*0790*/  ISETP.GT.U32.AND P1, PT, R0, 0x727fffff, PT ;  /* 0x727fffff0000780c */ /* 0x000fda0003f24070 */
[----:B-12---:R-:W-:Y:S05]  /*07a0*/  @!P1 BRA `(.L_x_9) ;  /* 0x0000000000109947 */ /* 0x006fea0003800000 */
[----:B------:R-:W-:Y:S02]  /*07b0*/  MOV R0, R30 ;  /* 0x0000001e00007202 */ /* 0x000fe40000000f00 */
[----:B------:R-:W-:-:S07]  /*07c0*/  MOV R28, 0x7e0 ;  /* 0x000007e0001c7802 */ /* 0x000fce0000000f00 */
[----:B0-----:R-:W-:Y:S05]  /*07d0*/  CALL.REL.NOINC `($__internal_0_$__cuda_sm20_sqrt_rn_f32_slowpath) ;  /* 0x0000002800dc7944 */ /* 0x001fea0003c00000 */
[----:B------:R-:W-:Y:S05]  /*07e0*/  BRA `(.L_x_10) ;  /* 0x0000000000107947 */ /* 0x000fea0003800000 */
.L_x_9:
[C---:B------:R-:W-:Y:S01]  /*07f0*/  FMUL.FTZ R31, R3.reuse, R30 ;  /* 0x0000001e031f7220 */ /* 0x040fe20000410000 */
[----:B------:R-:W-:-:S03]  /*0800*/  FMUL.FTZ R3, R3, 0.5 ;  /* 0x3f00000003037820 */ /* 0x000fc60000410000 */
[----:B------:R-:W-:-:S04]  /*0810*/  FFMA R0, -R31, R31, R30 ;  /* 0x0000001f1f007223 */ /* 0x000fc8000000011e */
[----:B------:R-:W-:-:S07]  /*0820*/  FFMA R31, R0, R3, R31 ;  /* 0x00000003001f7223 */ /* 0x000fce000000001f */
.L_x_10:
[----:B------:R-:W-:Y:S05]  /*0830*/  BSYNC.RECONVERGENT B1 ;  /* 0x0000000000017941 */ /* 0x000fea0003800200 */
.L_x_8:
        /* <DEDUP_REMOVED lines=10> */
.L_x_12:
[----:B------:R-:W-:Y:S01]  /*08e0*/  FMUL.FTZ R31, R10, R3 ;  /* 0x000000030a1f7220 */ /* 0x000fe20000410000 */
[----:B------:R-:W-:-:S03]  /*08f0*/  FMUL.FTZ R3, R3, 0.5 ;  /* 0x3f00000003037820 */ /* 0x000fc60000410000 */
[----:B------:R-:W-:-:S04]  /*0900*/  FFMA R0, -R31, R31, R10 ;  /* 0x0000001f1f007223 */ /* 0x000fc8000000010a */
[----:B------:R-:W-:-:S07]  /*0910*/  FFMA R31, R0, R3, R31 ;  /* 0x00000003001f7223 */ /* 0x000fce000000001f */
.L_x_13:
[----:B------:R-:W-:Y:S05]  /*0920*/  BSYNC.RECONVERGENT B1 ;  /* 0x0000000000017941 */ /* 0x000fea0003800200 */
.L_x_11:
        /* <DEDUP_REMOVED lines=10> */
.L_x_15:
[C---:B------:R-:W-:Y:S01]  /*09d0*/  FMUL.FTZ R31, R3.reuse, R36 ;  /* 0x00000024031f7220 */ /* 0x040fe20000410000 */
[----:B------:R-:W-:-:S03]  /*09e0*/  FMUL.FTZ R3, R3, 0.5 ;  /* 0x3f00000003037820 */ /* 0x000fc60000410000 */
[----:B------:R-:W-:-:S04]  /*09f0*/  FFMA R0, -R31, R31, R36 ;  /* 0x0000001f1f007223 */ /* 0x000fc80000000124 */
[----:B------:R-:W-:-:S07]  /*0a00*/  FFMA R31, R0, R3, R31 ;  /* 0x00000003001f7223 */ /* 0x000fce000000001f */
.L_x_16:
[----:B------:R-:W-:Y:S05]  /*0a10*/  BSYNC.RECONVERGENT B1 ;  /* 0x0000000000017941 */ /* 0x000fea0003800200 */
.L_x_14:
[----:B------:R1:W-:Y:S04]  /*0a20*/  STG.E desc[UR8][R38.64+0xc], R31 ;  /* 0x00000c1f26007986 */ /* 0x0003e8000c101908 */
[----:B------:R-:W2:Y:S04]  /*0a30*/  LDG.E R0, desc[UR8][R18.64+0x10] ;  /* 0x0000100812007981 */ /* 0x000ea8000c1e1900 */
[----:B------:R-:W3:Y:S04]  /*0a40*/  LDG.E R3, desc[UR8][R18.64+0xc] ;  /* 0x00000c0812037981 */ /* 0x000ee8000c1e1900 */
[----:B------:R-:W4:Y:S01]  /*0a50*/  LDG.E R5, desc[UR8][R18.64+0x14] ;  /* 0x0000140812057981 */ /* 0x000f22000c1e1900 */
[----:B------:R-:W-:Y:S01]  /*0a60*/  BSSY.RECONVERGENT B1, `(.L_x_17) ;  /* 0x0000025000017945 */ /* 0x000fe20003800200 */
[----:B------:R-:W-:Y:S01]  /*0a70*/  IMAD.MOV.U32 R8, RZ, RZ, R37 ;  /* 0x000000ffff087224 */ /* 0x000fe200078e0025 */
[----:B------:R-:W-:Y:S01]  /*0a80*/  MOV R7, R30 ;  /* 0x0000001e00077202 */ /* 0x000fe20000000f00 */
[----:B------:R-:W-:-:S02]  /*0a90*/  IMAD.MOV.U32 R6, RZ, RZ, R13 ;  /* 0x000000ffff067224 */ /* 0x000fc400078e000d */
[----:B------:R-:W-:Y:S02]  /*0aa0*/  IMAD.MOV.U32 R4, RZ, RZ, R2 ;  /* 0x000000ffff047224 */ /* 0x000fe400078e0002 */
[----:B--2---:R-:W-:Y:S01]  /*0ab0*/  FADD R0, -R17, R0 ;  /* 0x0000000011007221 */ /* 0x004fe20000000100 */
[----:B---3--:R-:W-:-:S03]  /*0ac0*/  FADD R3, -R20, R3 ;  /* 0x0000000314037221 */ /* 0x008fc60000000100 */
[----:B------:R-:W-:Y:S01]  /*0ad0*/  FMUL R0, R0, R0 ;  /* 0x0000000000007220 */ /* 0x000fe20000400000 */
[----:B----4-:R-:W-:-:S03]  /*0ae0*/  FADD R5, -R16, R5 ;  /* 0x0000000510057221 */ /* 0x010fc60000000100 */
[----:B------:R-:W-:-:S04]  /*0af0*/  FFMA R0, R3, R3, R0 ;  /* 0x0000000303007223 */ /* 0x000fc80000000000 */
[----:B------:R-:W-:Y:S01]  /*0b00*/  FFMA R15, R5, R5, R0 ;  /* 0x00000005050f7223 */ /* 0x000fe20000000000 */
[----:B------:R-:W-:-:S04]  /*0b10*/  MOV R5, R29 ;  /* 0x0000001d00057202 */ /* 0x000fc80000000f00 */
        /* <DEDUP_REMOVED lines=15> */
[----:B------:R-:W-:Y:S02]  /*0c10*/  MOV R3, R37 ;  /* 0x0000002500037202 */ /* 0x000fe40000000f00 */
[----:B------:R-:W-:Y:S02]  /*0c20*/  MOV R8, R30 ;  /* 0x0000001e00087202 */ /* 0x000fe40000000f00 */
[----:B------:R-:W-:-:S05]  /*0c30*/  MOV R6, R29 ;  /* 0x0000001d00067202 */ /* 0x000fca0000000f00 */
[C---:B------:R-:W-:Y:S02]  /*0c40*/  @P1 FSETP.GEU.AND P2, PT, R15.reuse, R36, PT ;  /* 0x000000240f00120b */ /* 0x040fe40003f4e000 */
[----:B------:R-:W-:Y:S02]  /*0c50*/  @P1 MOV R7, R10 ;  /* 0x0000000a00071202 */ /* 0x000fe40000000f00 */
[----:B------:R-:W-:Y:S02]  /*0c60*/  @P1 FSEL R36, R15, R36, !P2 ;  /* 0x000000240f241208 */ /* 0x000fe40005000000 */
[----:B0-----:R-:W-:Y:S02]  /*0c70*/  @P1 SEL R35, R13, R35, !P2 ;  /* 0x000000230d231207 */ /* 0x001fe40005000000 */
[----:B------:R-:W-:Y:S01]  /*0c80*/  @P1 MOV R4, R9 ;  /* 0x0000000900041202 */ /* 0x000fe20000000f00 */
[----:B------:R-:W-:Y:S02]  /*0c90*/  @P1 IMAD.MOV.U32 R10, RZ, RZ, R36 ;  /* 0x000000ffff0a1224 */ /* 0x000fe400078e0024 */
[----:B------:R-:W-:-:S07]  /*0ca0*/  @P1 IMAD.MOV.U32 R9, RZ, RZ, R35 ;  /* 0x000000ffff091224 */ /* 0x000fce00078e0023 */
.L_x_18:
[----:B------:R-:W-:Y:S05]  /*0cb0*/  BSYNC.RECONVERGENT B1 ;  /* 0x0000000000017941 */ /* 0x000fea0003800200 */
.L_x_17:
[----:B------:R1:W-:Y:S01]  /*0cc0*/  STG.E desc[UR8][R40.64], R6 ;  /* 0x0000000628007986 */ /* 0x0003e2000c101908 */
[----:B------:R-:W-:Y:S01]  /*0cd0*/  IADD3 R0, PT, PT, R3, -0xd000000, RZ ;  /* 0xf300000003007810 */ /* 0x000fe20007ffe0ff */
[----:B------:R1:W2:Y:S01]  /*0ce0*/  MUFU.RSQ R14, R3 ;  /* 0x00000003000e7308 */ /* 0x0002a20000001400 */
[----:B------:R-:W-:Y:S01]  /*0cf0*/  BSSY.RECONVERGENT B1, `(.L_x_19) ;  /* 0x000000f000017945 */ /* 0x000fe20003800200 */
[----:B------:R1:W-:Y:S01]  /*0d00*/  STG.E desc[UR8][R40.64+0x4], R5 ;  /* 0x0000040528007986 */ /* 0x0003e2000c101908 */
[----:B------:R-:W-:Y:S02]  /*0d10*/  ISETP.GT.U32.AND P1, PT, R0, 0x727fffff, PT ;  /* 0x727fffff0000780c */ /* 0x000fe40003f24070 */
[----:B0-----:R-:W-:Y:S01]  /*0d20*/  IADD3 R2, PT, PT, R13, 0x2, RZ ;  /* 0x000000020d027810 */ /* 0x001fe20007ffe0ff */
[----:B------:R1:W-:Y:S04]  /*0d30*/  STG.E desc[UR8][R40.64+0x8], R4 ;  /* 0x0000080428007986 */ /* 0x0003e8000c101908 */
[----:B------:R1:W-:Y:S06]  /*0d40*/  STG.E desc[UR8][R40.64+0xc], R9 ;  /* 0x00000c0928007986 */ /* 0x0003ec000c101908 */
[----:B------:R-:W-:Y:S05]  /*0d50*/  @!P1 BRA `(.L_x_20) ;  /* 0x0000000000109947 */ /* 0x000fea0003800000 */
[----:B------:R-:W-:Y:S01]  /*0d60*/  IMAD.MOV.U32 R0, RZ, RZ, R3 ;  /* 0x000000ffff007224 */ /* 0x000fe200078e0003 */
[----:B------:R-:W-:-:S07]  /*0d70*/  MOV R28, 0xd90 ;  /* 0x00000d90001c7802 */ /* 0x000fce0000000f00 */
[----:B-12---:R-:W-:Y:S05]  /*0d80*/  CALL.REL.NOINC `($__internal_0_$__cuda_sm20_sqrt_rn_f32_slowpath) ;  /* 0x0000002400707944 */ /* 0x006fea0003c00000 */
[----:B------:R-:W-:Y:S05]  /*0d90*/  BRA `(.L_x_21) ;  /* 0x0000000000107947 */ /* 0x000fea0003800000 */
.L_x_20:
[C---:B--2---:R-:W-:Y:S01]  /*0da0*/  FMUL.FTZ R0, R14.reuse, R3 ;  /* 0x000000030e007220 */ /* 0x044fe20000410000 */
[----:B------:R-:W-:-:S03]  /*0db0*/  FMUL.FTZ R14, R14, 0.5 ;  /* 0x3f0000000e0e7820 */ /* 0x000fc60000410000 */
[----:B------:R-:W-:-:S04]  /*0dc0*/  FFMA R31, -R0, R0, R3 ;  /* 0x00000000001f7223 */ /* 0x000fc80000000103 */
[----:B------:R-:W-:-:S07]  /*0dd0*/  FFMA R31, R31, R14, R0 ;  /* 0x0000000e1f1f7223 */ /* 0x000fce0000000000 */
.L_x_21:
[----:B------:R-:W-:Y:S05]  /*0de0*/  BSYNC.RECONVERGENT B1 ;  /* 0x0000000000017941 */ /* 0x000fea0003800200 */
.L_x_19:
[----:B------:R0:W-:Y:S01]  /*0df0*/  STG.E desc[UR8][R38.64], R31 ;  /* 0x0000001f26007986 */ /* 0x0001e2000c101908 */
[----:B------:R-:W-:Y:S01]  /*0e00*/  IADD3 R0, PT, PT, R8, -0xd000000, RZ ;  /* 0xf300000008007810 */ /* 0x000fe20007ffe0ff */
[----:B------:R0:W2:Y:S01]  /*0e10*/  MUFU.RSQ R15, R8 ;  /* 0x00000008000f7308 */ /* 0x0000a20000001400 */
[----:B------:R-:W-:Y:S02]  /*0e20*/  BSSY.RECONVERGENT B1, `(.L_x_22) ;  /* 0x000000b000017945 */ /* 0x000fe40003800200 */
[----:B------:R-:W-:-:S13]  /*0e30*/  ISETP.GT.U32.AND P1, PT, R0, 0x727fffff, PT ;  /* 0x727fffff0000780c */ /* 0x000fda0003f24070 */
[----:B0-----:R-:W-:Y:S05]  /*0e40*/  @!P1 BRA `(.L_x_23) ;  /* 0x0000000000109947 */ /* 0x001fea0003800000 */
[----:B------:R-:W-:Y:S02]  /*0e50*/  MOV R0, R8 ;  /* 0x0000000800007202 */ /* 0x000fe40000000f00 */
[----:B------:R-:W-:-:S07]  /*0e60*/  MOV R28, 0xe80 ;  /* 0x00000e80001c7802 */ /* 0x000fce0000000f00 */
[----:B-12---:R-:W-:Y:S05]  /*0e70*/  CALL.REL.NOINC `($__internal_0_$__cuda_sm20_sqrt_rn_f32_slowpath) ;  /* 0x0000002400347944 */ /* 0x006fea0003c00000 */
[----:B------:R-:W-:Y:S05]  /*0e80*/  BRA `(.L_x_24) ;  /* 0x0000000000107947 */ /* 0x000fea0003800000 */
.L_x_23:
[C---:B--2---:R-:W-:Y:S01]  /*0e90*/  FMUL.FTZ R31, R15.reuse, R8 ;  /* 0x000000080f1f7220 */ /* 0x044fe20000410000 */
[----:B------:R-:W-:-:S03]  /*0ea0*/  FMUL.FTZ R14, R15, 0.5 ;  /* 0x3f0000000f0e7820 */ /* 0x000fc60000410000 */
[----:B------:R-:W-:-:S04]  /*0eb0*/  FFMA R0, -R31, R31, R8 ;  /* 0x0000001f1f007223 */ /* 0x000fc80000000108 */
[----:B------:R-:W-:-:S07]  /*0ec0*/  FFMA R31, R0, R14, R31 ;  /* 0x0000000e001f7223 */ /* 0x000fce000000001f */
.L_x_24:
[----:B------:R-:W-:Y:S05]  /*0ed0*/  BSYNC.RECONVERGENT B1 ;  /* 0x0000000000017941 */ /* 0x000fea0003800200 */
.L_x_22:
[----:B------:R0:W-:Y:S01]  /*0ee0*/  STG.E desc[UR8][R38.64+0x4], R31 ;  /* 0x0000041f26007986 */ /* 0x0001e2000c101908 */
[----:B------:R-:W-:Y:S01]  /*0ef0*/  VIADD R0, R7, 0xf3000000 ;  /* 0xf300000007007836 */ /* 0x000fe20000000000 */
[----:B------:R0:W2:Y:S01]  /*0f00*/  MUFU.RSQ R14, R7 ;  /* 0x00000007000e7308 */ /* 0x0000a20000001400 */
[----:B------:R-:W-:Y:S03]  /*0f10*/  BSSY.RECONVERGENT B1, `(.L_x_25) ;  /* 0x000000b000017945 */ /* 0x000fe60003800200 */
[----:B------:R-:W-:-:S13]  /*0f20*/  ISETP.GT.U32.AND P1, PT, R0, 0x727fffff, PT ;  /* 0x727fffff0000780c */ /* 0x000fda0003f24070 */
[----:B0-2---:R-:W-:Y:S05]  /*0f30*/  @!P1 BRA `(.L_x_26) ;  /* 0x0000000000109947 */ /* 0x005fea0003800000 */
[----:B------:R-:W-:Y:S02]  /*0f40*/  MOV R0, R7 ;  /* 0x0000000700007202 */ /* 0x000fe40000000f00 */
[----:B------:R-:W-:-:S07]  /*0f50*/  MOV R28, 0xf70 ;  /* 0x00000f70001c7802 */ /* 0x000fce0000000f00 */
[----:B-1----:R-:W-:Y:S05]  /*0f60*/  CALL.REL.NOINC `($__internal_0_$__cuda_sm20_sqrt_rn_f32_slowpath) ;  /* 0x0000002000f87944 */ /* 0x002fea0003c00000 */
[----:B------:R-:W-:Y:S05]  /*0f70*/  BRA `(.L_x_27) ;  /* 0x0000000000107947 */ /* 0x000fea0003800000 */
.L_x_26:
[----:B------:R-:W-:Y:S01]  /*0f80*/  FMUL.FTZ R0, R7, R14 ;  /* 0x0000000e07007220 */ /* 0x000fe20000410000 */
[----:B------:R-:W-:-:S03]  /*0f90*/  FMUL.FTZ R14, R14, 0.5 ;  /* 0x3f0000000e0e7820 */ /* 0x000fc60000410000 */
[----:B------:R-:W-:-:S04]  /*0fa0*/  FFMA R31, -R0, R0, R7 ;  /* 0x00000000001f7223 */ /* 0x000fc80000000107 */
[----:B------:R-:W-:-:S07]  /*0fb0*/  FFMA R31, R31, R14, R0 ;  /* 0x0000000e1f1f7223 */ /* 0x000fce0000000000 */
.L_x_27:
[----:B------:R-:W-:Y:S05]  /*0fc0*/  BSYNC.RECONVERGENT B1 ;  /* 0x0000000000017941 */ /* 0x000fea0003800200 */
.L_x_25:
[----:B------:R0:W-:Y:S01]  /*0fd0*/  STG.E desc[UR8][R38.64+0x8], R31 ;  /* 0x0000081f26007986 */ /* 0x0001e2000c101908 */
[----:B------:R-:W-:Y:S01]  /*0fe0*/  IADD3 R0, PT, PT, R10, -0xd000000, RZ ;  /* 0xf30000000a007810 */ /* 0x000fe20007ffe0ff */
[----:B------:R0:W2:Y:S01]  /*0ff0*/  MUFU.RSQ R15, R10 ;  /* 0x0000000a000f7308 */ /* 0x0000a20000001400 */
[----:B------:R-:W-:Y:S02]  /*1000*/  BSSY.RECONVERGENT B1, `(.L_x_28) ;  /* 0x000000b000017945 */ /* 0x000fe40003800200 */
[----:B------:R-:W-:-:S13]  /*1010*/  ISETP.GT.U32.AND P1, PT, R0, 0x727fffff, PT ;  /* 0x727fffff0000780c */ /* 0x000fda0003f24070 */
[----:B0-----:R-:W-:Y:S05]  /*1020*/  @!P1 BRA `(.L_x_29) ;  /* 0x0000000000109947 */ /* 0x001fea0003800000 */
[----:B------:R-:W-:Y:S01]  /*1030*/  IMAD.MOV.U32 R0, RZ, RZ, R10 ;  /* 0x000000ffff007224 */ /* 0x000fe200078e000a */
[----:B------:R-:W-:-:S07]  /*1040*/  MOV R28, 0x1060 ;  /* 0x00001060001c7802 */ /* 0x000fce0000000f00 */
[----:B-12---:R-:W-:Y:S05]  /*1050*/  CALL.REL.NOINC `($__internal_0_$__cuda_sm20_sqrt_rn_f32_slowpath) ;  /* 0x0000002000bc7944 */ /* 0x006fea0003c00000 */
[----:B------:R-:W-:Y:S05]  /*1060*/  BRA `(.L_x_30) ;  /* 0x0000000000107947 */ /* 0x000fea0003800000 */
.L_x_29:
[C---:B--2---:R-:W-:Y:S01]  /*1070*/  FMUL.FTZ R31, R15.reuse, R10 ;  /* 0x0000000a0f1f7220 */ /* 0x044fe20000410000 */
[----:B------:R-:W-:-:S03]  /*1080*/  FMUL.FTZ R14, R15, 0.5 ;  /* 0x3f0000000f0e7820 */ /* 0x000fc60000410000 */
[----:B------:R-:W-:-:S04]  /*1090*/  FFMA R0, -R31, R31, R10 ;  /* 0x0000001f1f007223 */ /* 0x000fc8000000010a */
[----:B------:R-:W-:-:S07]  /*10a0*/  FFMA R31, R0, R14, R31 ;  /* 0x0000000e001f7223 */ /* 0x000fce000000001f */
.L_x_30:
[----:B------:R-:W-:Y:S05]  /*10b0*/  BSYNC.RECONVERGENT B1 ;  /* 0x0000000000017941 */ /* 0x000fea0003800200 */
.L_x_28:
[----:B------:R0:W-:Y:S04]  /*10c0*/  STG.E desc[UR8][R38.64+0xc], R31 ;  /* 0x00000c1f26007986 */ /* 0x0001e8000c101908 */
[----:B------:R-:W2:Y:S04]  /*10d0*/  LDG.E R0, desc[UR8][R18.64+0x1c] ;  /* 0x00001c0812007981 */ /* 0x000ea8000c1e1900 */
[----:B------:R-:W3:Y:S04]  /*10e0*/  LDG.E R15, desc[UR8][R18.64+0x18] ;  /* 0x00001808120f7981 */ /* 0x000ee8000c1e1900 */
[----:B------:R-:W4:Y:S01]  /*10f0*/  LDG.E R29, desc[UR8][R18.64+0x20] ;  /* 0x00002008121d7981 */ /* 0x000f22000c1e1900 */
[----:B------:R-:W-:Y:S01]  /*1100*/  BSSY.RECONVERGENT B1, `(.L_x_31) ;  /* 0x0000026000017945 */ /* 0x000fe20003800200 */
[----:B------:R-:W-:-:S02]  /*1110*/  MOV R36, R3 ;  /* 0x0000000300247202 */ /* 0x000fc40000000f00 */
[----:B------:R-:W-:Y:S02]  /*1120*/  MOV R35, R6 ;  /* 0x0000000600237202 */ /* 0x000fe40000000f00 */
[----:B------:R-:W-:Y:S01]  /*1130*/  MOV R14, R5 ;  /* 0x00000005000e7202 */ /* 0x000fe20000000f00 */
[----:B--2---:R-:W-:Y:S01]  /*1140*/  FADD R0, -R17, R0 ;  /* 0x0000000011007221 */ /* 0x004fe20000000100 */
[----:B---3--:R-:W-:-:S03]  /*1150*/  FADD R15, -R20, R15 ;  /* 0x0000000f140f7221 */ /* 0x008fc60000000100 */
[----:B------:R-:W-:Y:S01]  /*1160*/  FMUL R0, R0, R0 ;  /* 0x0000000000007220 */ /* 0x000fe20000400000 */
[----:B----4-:R-:W-:-:S03]  /*1170*/  FADD R29, -R16, R29 ;  /* 0x0000001d101d7221 */ /* 0x010fc60000000100 */
[----:B------:R-:W-:Y:S01]  /*1180*/  FFMA R0, R15, R15, R0 ;  /* 0x0000000f0f007223 */ /* 0x000fe20000000000 */
[----:B------:R-:W-:-:S03]  /*1190*/  IMAD.MOV.U32 R15, RZ, RZ, R8 ;  /* 0x000000ffff0f7224 */ /* 0x000fc600078e0008 */
[----:B------:R-:W-:Y:S01]  /*11a0*/  FFMA R33, R29, R29, R0 ;  /* 0x0000001d1d217223 */ /* 0x000fe20000000000 */
[----:B------:R-:W-:-:S04]  /*11b0*/  IADD3 R0, PT, PT, R13, 0x1, RZ ;  /* 0x000000010d007810 */ /* 0x000fc80007ffe0ff */
[----:B------:R-:W-:Y:S01]  /*11c0*/  FSETP.GEU.AND P1, PT, R33, R3, PT ;  /* 0x000000032100720b */ /* 0x000fe20003f2e000 */
[----:B------:R-:W-:Y:S01]  /*11d0*/  IMAD.MOV.U32 R29, RZ, RZ, R0 ;  /* 0x000000ffff1d7224 */ /* 0x000fe200078e0000 */
[----:B------:R-:W-:-:S11]  /*11e0*/  MOV R30, R33 ;  /* 0x00000021001e7202 */ /* 0x000fd60000000f00 */
[----:B0-----:R-:W-:Y:S05]  /*11f0*/  @!P1 BRA `(.L_x_32) ;  /* 0x0000000000589947 */ /* 0x001fea0003800000 */
[-C--:B------:R-:W-:Y:S01]  /*1200*/  FSETP.GEU.AND P1, PT, R33, R8.reuse, PT ;  /* 0x000000082100720b */ /* 0x080fe20003f2e000 */
[----:B------:R-:W-:Y:S01]  /*1210*/  IMAD.MOV.U32 R36, RZ, RZ, R33 ;  /* 0x000000ffff247224 */ /* 0x000fe200078e0021 */
[----:B------:R-:W-:Y:S01]  /*1220*/  MOV R30, R3 ;  /* 0x00000003001e7202 */ /* 0x000fe20000000f00 */
[----:B------:R-:W-:Y:S01]  /*1230*/  IMAD.MOV.U32 R35, RZ, RZ, R0 ;  /* 0x000000ffff237224 */ /* 0x000fe200078e0000 */
[----:B------:R-:W-:Y:S02]  /*1240*/  MOV R15, R8 ;  /* 0x00000008000f7202 */ /* 0x000fe40000000f00 */
[----:B------:R-:W-:Y:S02]  /*1250*/  MOV R29, R6 ;  /* 0x00000006001d7202 */ /* 0x000fe40000000f00 */
[----:B------:R-:W-:-:S05]  /*1260*/  MOV R14, R5 ;  /* 0x00000005000e7202 */ /* 0x000fca0000000f00 */
        /* <DEDUP_REMOVED lines=8> */
[CC--:B------:R-:W-:Y:S02]  /*12f0*/  @P1 FSETP.GEU.AND P2, PT, R33.reuse, R10.reuse, PT ;  /* 0x0000000a2100120b */ /* 0x0c0fe40003f4e000 */
[----:B------:R-:W-:Y:S02]  /*1300*/  @P1 MOV R15, R7 ;  /* 0x00000007000f1202 */ /* 0x000fe40000000f00 */
[----:B------:R-:W-:Y:S02]  /*1310*/  @P1 FSEL R10, R33, R10, !P2 ;  /* 0x0000000a210a1208 */ /* 0x000fe40005000000 */
[----:B-1----:R-:W-:Y:S02]  /*1320*/  @P1 SEL R9, R0, R9, !P2 ;  /* 0x0000000900091207 */ /* 0x002fe40005000000 */
[----:B------:R-:W-:Y:S02]  /*1330*/  @P1 MOV R14, R4 ;  /* 0x00000004000e1202 */ /* 0x000fe40000000f00 */
[----:B------:R-:W-:-:S02]  /*1340*/  @P1 MOV R7, R10 ;  /* 0x0000000a00071202 */ /* 0x000fc40000000f00 */
[----:B------:R-:W-:-:S07]  /*1350*/  @P1 MOV R4, R9 ;  /* 0x0000000900041202 */ /* 0x000fce0000000f00 */
.L_x_32:
[----:B------:R-:W-:Y:S05]  /*1360*/  BSYNC.RECONVERGENT B1 ;  /* 0x0000000000017941 */ /* 0x000fea0003800200 */
.L_x_31:
[----:B------:R0:W-:Y:S01]  /*1370*/  STG.E desc[UR8][R40.64], R29 ;  /* 0x0000001d28007986 */ /* 0x0001e2000c101908 */
[----:B------:R-:W-:Y:S01]  /*1380*/  VIADD R0, R30, 0xf3000000 ;  /* 0xf30000001e007836 */ /* 0x000fe20000000000 */
[----:B-1----:R0:W1:Y:S01]  /*1390*/  MUFU.RSQ R3, R30 ;  /* 0x0000001e00037308 */ /* 0x0020620000001400 */
        /* <DEDUP_REMOVED lines=10> */
.L_x_34:
[C---:B------:R-:W-:Y:S01]  /*1440*/  FMUL.FTZ R31, R3.reuse, R30 ;  /* 0x0000001e031f7220 */ /* 0x040fe20000410000 */
[----:B------:R-:W-:-:S03]  /*1450*/  FMUL.FTZ R3, R3, 0.5 ;  /* 0x3f00000003037820 */ /* 0x000fc60000410000 */
[----:B------:R-:W-:-:S04]  /*1460*/  FFMA R0, -R31, R31, R30 ;  /* 0x0000001f1f007223 */ /* 0x000fc8000000011e */
[----:B------:R-:W-:-:S07]  /*1470*/  FFMA R31, R0, R3, R31 ;  /* 0x00000003001f7223 */ /* 0x000fce000000001f */
.L_x_35:
[----:B------:R-:W-:Y:S05]  /*1480*/  BSYNC.RECONVERGENT B1 ;  /* 0x0000000000017941 */ /* 0x000fea0003800200 */
.L_x_33:
[----:B------:R1:W-:Y:S01]  /*1490*/  STG.E desc[UR8][R38.64], R31 ;  /* 0x0000001f26007986 */ /* 0x0003e2000c101908 */
[----:B------:R-:W-:Y:S01]  /*14a0*/  IADD3 R0, PT, PT, R36, -0xd000000, RZ ;  /* 0xf300000024007810 */ /* 0x000fe20007ffe0ff */
[----:B------:R1:W2:Y:S01]  /*14b0*/  MUFU.RSQ R3, R36 ;  /* 0x0000002400037308 */ /* 0x0002a20000001400 */
[----:B------:R-:W-:Y:S02]  /*14c0*/  BSSY.RECONVERGENT B1, `(.L_x_36) ;  /* 0x000000b000017945 */ /* 0x000fe40003800200 */
[----:B------:R-:W-:-:S13]  /*14d0*/  ISETP.GT.U32.AND P1, PT, R0, 0x727fffff, PT ;  /* 0x727fffff0000780c */ /* 0x000fda0003f24070 */
[----:B-1----:R-:W-:Y:S05]  /*14e0*/  @!P1 BRA `(.L_x_37) ;  /* 0x0000000000109947 */ /* 0x002fea0003800000 */
[----:B------:R-:W-:Y:S01]  /*14f0*/  IMAD.MOV.U32 R0, RZ, RZ, R36 ;  /* 0x000000ffff007224 */ /* 0x000fe200078e0024 */
[----:B------:R-:W-:-:S07]  /*1500*/  MOV R28, 0x1520 ;  /* 0x00001520001c7802 */ /* 0x000fce0000000f00 */
[----:B0-2---:R-:W-:Y:S05]  /*1510*/  CALL.REL.NOINC `($__internal_0_$__cuda_sm20_sqrt_rn_f32_slowpath) ;  /* 0x0000001c008c7944 */ /* 0x005fea0003c00000 */
[----:B------:R-:W-:Y:S05]  /*1520*/  BRA `(.L_x_38) ;  /* 0x0000000000107947 */ /* 0x000fea0003800000 */
.L_x_37:
[C---:B--2---:R-:W-:Y:S01]  /*1530*/  FMUL.FTZ R31, R3.reuse, R36 ;  /* 0x00000024031f7220 */ /* 0x044fe20000410000 */
[----:B------:R-:W-:-:S03]  /*1540*/  FMUL.FTZ R3, R3, 0.5 ;  /* 0x3f00000003037820 */ /* 0x000fc60000410000 */
[----:B------:R-:W-:-:S04]  /*1550*/  FFMA R0, -R31, R31, R36 ;  /* 0x0000001f1f007223 */ /* 0x000fc80000000124 */
[----:B------:R-:W-:-:S07]  /*1560*/  FFMA R31, R0, R3, R31 ;  /* 0x00000003001f7223 */ /* 0x000fce000000001f */
.L_x_38:
[----:B------:R-:W-:Y:S05]  /*1570*/  BSYNC.RECONVERGENT B1 ;  /* 0x0000000000017941 */ /* 0x000fea0003800200 */
.L_x_36:
[----:B------:R1:W-:Y:S01]  /*1580*/  STG.E desc[UR8][R38.64+0x4], R31 ;  /* 0x0000041f26007986 */ /* 0x0003e2000c101908 */
[----:B------:R-:W-:Y:S01]  /*1590*/  IADD3 R0, PT, PT, R15, -0xd000000, RZ ;  /* 0xf30000000f007810 */ /* 0x000fe20007ffe0ff */
[----:B------:R1:W2:Y:S01]  /*15a0*/  MUFU.RSQ R6, R15 ;  /* 0x0000000f00067308 */ /* 0x0002a20000001400 */
[----:B------:R-:W-:Y:S02]  /*15b0*/  BSSY.RECONVERGENT B1, `(.L_x_39) ;  /* 0x000000b000017945 */ /* 0x000fe40003800200 */
[----:B------:R-:W-:-:S13]  /*15c0*/  ISETP.GT.U32.AND P1, PT, R0, 0x727fffff, PT ;  /* 0x727fffff0000780c */ /* 0x000fda0003f24070 */
[----:B-1----:R-:W-:Y:S05]  /*15d0*/  @!P1 BRA `(.L_x_40) ;  /* 0x0000000000109947 */ /* 0x002fea0003800000 */
[----:B------:R-:W-:Y:S02]  /*15e0*/  MOV R0, R15 ;  /* 0x0000000f00007202 */ /* 0x000fe40000000f00 */
[----:B------:R-:W-:-:S07]  /*15f0*/  MOV R28, 0x1610 ;  /* 0x00001610001c7802 */ /* 0x000fce0000000f00 */
[----:B0-2---:R-:W-:Y:S05]  /*1600*/  CALL.REL.NOINC `($__internal_0_$__cuda_sm20_sqrt_rn_f32_slowpath) ;  /* 0x0000001c00507944 */ /* 0x005fea0003c00000 */
[----:B------:R-:W-:Y:S05]  /*1610*/  BRA `(.L_x_41) ;  /* 0x0000000000107947 */ /* 0x000fea0003800000 */
.L_x_40:
[----:B--2---:R-:W-:Y:S01]  /*1620*/  FMUL.FTZ R0, R15, R6 ;  /* 0x000000060f007220 */ /* 0x004fe20000410000 */
[----:B------:R-:W-:-:S03]  /*1630*/  FMUL.FTZ R3, R6, 0.5 ;  /* 0x3f00000006037820 */ /* 0x000fc60000410000 */
[----:B------:R-:W-:-:S04]  /*1640*/  FFMA R31, -R0, R0, R15 ;  /* 0x00000000001f7223 */ /* 0x000fc8000000010f */
[----:B------:R-:W-:-:S07]  /*1650*/  FFMA R31, R31, R3, R0 ;  /* 0x000000031f1f7223 */ /* 0x000fce0000000000 */
.L_x_41:
[----:B------:R-:W-:Y:S05]  /*1660*/  BSYNC.RECONVERGENT B1 ;  /* 0x0000000000017941 */ /* 0x000fea0003800200 */
.L_x_39:
        /* <DEDUP_REMOVED lines=10> */
.L_x_43:
[C---:B------:R-:W-:Y:S01]  /*1710*/  FMUL.FTZ R0, R6.reuse, R7 ;  /* 0x0000000706007220 */ /* 0x040fe20000410000 */
[----:B------:R-:W-:-:S03]  /*1720*/  FMUL.FTZ R3, R6, 0.5 ;  /* 0x3f00000006037820 */ /* 0x000fc60000410000 */
[----:B------:R-:W-:-:S04]  /*1730*/  FFMA R31, -R0, R0, R7 ;  /* 0x00000000001f7223 */ /* 0x000fc80000000107 */
[----:B------:R-:W-:-:S07]  /*1740*/  FFMA R31, R31, R3, R0 ;  /* 0x000000031f1f7223 */ /* 0x000fce0000000000 */
.L_x_44:
[----:B------:R-:W-:Y:S05]  /*1750*/  BSYNC.RECONVERGENT B1 ;  /* 0x0000000000017941 */ /* 0x000fea0003800200 */
.L_x_42:
[----:B------:R1:W-:Y:S04]  /*1760*/  STG.E desc[UR8][R38.64+0xc], R31 ;  /* 0x00000c1f26007986 */ /* 0x0003e8000c101908 */
[----:B------:R-:W2:Y:S04]  /*1770*/  LDG.E R0, desc[UR8][R18.64+0x28] ;  /* 0x0000280812007981 */ /* 0x000ea8000c1e1900 */
[----:B------:R-:W3:Y:S04]  /*1780*/  LDG.E R3, desc[UR8][R18.64+0x24] ;  /* 0x0000240812037981 */ /* 0x000ee8000c1e1900 */
[----:B------:R-:W4:Y:S01]  /*1790*/  LDG.E R5, desc[UR8][R18.64+0x2c] ;  /* 0x00002c0812057981 */ /* 0x000f22000c1e1900 */
[----:B------:R-:W-:Y:S01]  /*17a0*/  BSSY.RECONVERGENT B1, `(.L_x_45) ;  /* 0x0000025000017945 */ /* 0x000fe20003800200 */
[----:B------:R-:W-:Y:S01]  /*17b0*/  IMAD.MOV.U32 R6, RZ, RZ, R2 ;  /* 0x000000ffff067224 */ /* 0x000fe200078e0002 */
[----:B------:R-:W-:Y:S01]  /*17c0*/  MOV R8, R29 ;  /* 0x0000001d00087202 */ /* 0x000fe20000000f00 */
        /* <DEDUP_REMOVED lines=14> */
[----:B------:R-:W-:-:S09]  /*18b0*/  MOV R6, R29 ;  /* 0x0000001d00067202 */ /* 0x000fd20000000f00 */
[----:B------:R-:W-:Y:S05]  /*18c0*/  @!P1 BRA `(.L_x_46) ;  /* 0x0000000000489947 */ /* 0x000fea0003800000 */
[----:B------:R-:W-:Y:S01]  /*18d0*/  FSETP.GEU.AND P1, PT, R0, R15, PT ;  /* 0x0000000f0000720b */ /* 0x000fe20003f2e000 */
[----:B------:R-:W-:Y:S01]  /*18e0*/  IMAD.MOV.U32 R6, RZ, RZ, R29 ;  /* 0x000000ffff067224 */ /* 0x000fe200078e001d */
[----:B------:R-:W-:Y:S02]  /*18f0*/  MOV R5, R36 ;  /* 0x0000002400057202 */ /* 0x000fe40000000f00 */
[----:B------:R-:W-:Y:S02]  /*1900*/  MOV R8, R35 ;  /* 0x0000002300087202 */ /* 0x000fe40000000f00 */
[----:B------:R-:W-:-:S07]  /*1910*/  MOV R3, R30 ;  /* 0x0000001e00037202 */ /* 0x000fce0000000f00 */
[C---:B------:R-:W-:Y:S01]  /*1920*/  @P1 FSETP.GEU.AND P2, PT, R0.reuse, R7, PT ;  /* 0x000000070000120b */ /* 0x040fe20003f4e000 */
[----:B------:R-:W-:Y:S01]  /*1930*/  @P1 IMAD.MOV.U32 R5, RZ, RZ, R36 ;  /* 0x000000ffff051224 */ /* 0x000fe200078e0024 */
[----:B------:R-:W-:Y:S01]  /*1940*/  @P1 MOV R8, R35 ;  /* 0x0000002300081202 */ /* 0x000fe20000000f00 */
[----:B------:R-:W-:Y:S01]  /*1950*/  IMAD.MOV.U32 R36, RZ, RZ, R0 ;  /* 0x000000ffff247224 */ /* 0x000fe200078e0000 */
[----:B------:R-:W-:Y:S02]  /*1960*/  @P1 FSEL R7, R0, R7, !P2 ;  /* 0x0000000700071208 */ /* 0x000fe40005000000 */
[----:B------:R-:W-:Y:S02]  /*1970*/  @P1 SEL R0, R2, R4, !P2 ;  /* 0x0000000402001207 */ /* 0x000fe40005000000 */
[----:B0-----:R-:W-:Y:S02]  /*1980*/  MOV R35, R2 ;  /* 0x0000000200237202 */ /* 0x001fe40000000f00 */
[----:B------:R-:W-:Y:S01]  /*1990*/  @P1 MOV R36, R15 ;  /* 0x0000000f00241202 */ /* 0x000fe20000000f00 */
[----:B------:R-:W-:Y:S01]  /*19a0*/  @P1 IMAD.MOV.U32 R15, RZ, RZ, R7 ;  /* 0x000000ffff0f1224 */ /* 0x000fe200078e0007 */
[----:B------:R-:W-:-:S02]  /*19b0*/  @P1 MOV R35, R14 ;  /* 0x0000000e00231202 */ /* 0x000fc40000000f00 */
[----:B------:R-:W-:Y:S02]  /*19c0*/  @P1 MOV R3, R30 ;  /* 0x0000001e00031202 */ /* 0x000fe40000000f00 */
[----:B------:R-:W-:Y:S02]  /*19d0*/  @P1 MOV R6, R29 ;  /* 0x0000001d00061202 */ /* 0x000fe40000000f00 */
[----:B------:R-:W-:-:S07]  /*19e0*/  @P1 MOV R14, R0 ;  /* 0x00000000000e1202 */ /* 0x000fce0000000f00 */
.L_x_46:
[----:B------:R-:W-:Y:S05]  /*19f0*/  BSYNC.RECONVERGENT B1 ;  /* 0x0000000000017941 */ /* 0x000fea0003800200 */
.L_x_45:
[----:B------:R1:W-:Y:S01]  /*1a00*/  STG.E desc[UR8][R40.64], R6 ;  /* 0x0000000628007986 */ /* 0x0003e2000c101908 */
[----:B------:R-:W-:Y:S01]  /*1a10*/  VIADD R0, R3, 0xf3000000 ;  /* 0xf300000003007836 */ /* 0x000fe20000000000 */
[----:B------:R1:W2:Y:S01]  /*1a20*/  MUFU.RSQ R2, R3 ;  /* 0x0000000300027308 */ /* 0x0002a20000001400 */
[----:B------:R-:W-:Y:S01]  /*1a30*/  BSSY.RECONVERGENT B1, `(.L_x_47) ;  /* 0x000000e000017945 */ /* 0x000fe20003800200 */
[----:B------:R1:W-:Y:S02]  /*1a40*/  STG.E desc[UR8][R40.64+0x4], R8 ;  /* 0x0000040828007986 */ /* 0x0003e4000c101908 */
[----:B------:R-:W-:Y:S02]  /*1a50*/  ISETP.GT.U32.AND P1, PT, R0, 0x727fffff, PT ;  /* 0x727fffff0000780c */ /* 0x000fe40003f24070 */
[----:B------:R1:W-:Y:S04]  /*1a60*/  STG.E desc[UR8][R40.64+0x8], R35 ;  /* 0x0000082328007986 */ /* 0x0003e8000c101908 */
[----:B------:R1:W-:Y:S07]  /*1a70*/  STG.E desc[UR8][R40.64+0xc], R14 ;  /* 0x00000c0e28007986 */ /* 0x0003ee000c101908 */
[----:B--2---:R-:W-:Y:S05]  /*1a80*/  @!P1 BRA `(.L_x_48) ;  /* 0x0000000000109947 */ /* 0x004fea0003800000 */
[----:B------:R-:W-:Y:S02]  /*1a90*/  MOV R0, R3 ;  /* 0x0000000300007202 */ /* 0x000fe40000000f00 */
[----:B------:R-:W-:-:S07]  /*1aa0*/  MOV R28, 0x1ac0 ;  /* 0x00001ac0001c7802 */ /* 0x000fce0000000f00 */
[----:B01----:R-:W-:Y:S05]  /*1ab0*/  CALL.REL.NOINC `($__internal_0_$__cuda_sm20_sqrt_rn_f32_slowpath) ;  /* 0x0000001800247944 */ /* 0x003fea0003c00000 */
[----:B------:R-:W-:Y:S05]  /*1ac0*/  BRA `(.L_x_49) ;  /* 0x0000000000107947 */ /* 0x000fea0003800000 */
.L_x_48:
[----:B------:R-:W-:Y:S01]  /*1ad0*/  FMUL.FTZ R0, R3, R2 ;  /* 0x0000000203007220 */ /* 0x000fe20000410000 */
[----:B------:R-:W-:-:S03]  /*1ae0*/  FMUL.FTZ R2, R2, 0.5 ;  /* 0x3f00000002027820 */ /* 0x000fc60000410000 */
[----:B------:R-:W-:-:S04]  /*1af0*/  FFMA R31, -R0, R0, R3 ;  /* 0x00000000001f7223 */ /* 0x000fc80000000103 */
[----:B------:R-:W-:-:S07]  /*1b00*/  FFMA R31, R31, R2, R0 ;  /* 0x000000021f1f7223 */ /* 0x000fce0000000000 */
.L_x_49:
[----:B------:R-:W-:Y:S05]  /*1b10*/  BSYNC.RECONVERGENT B1 ;  /* 0x0000000000017941 */ /* 0x000fea0003800200 */
.L_x_47:
[----:B------:R2:W-:Y:S01]  /*1b20*/  STG.E desc[UR8][R38.64], R31 ;  /* 0x0000001f26007986 */ /* 0x0005e2000c101908 */
[----:B------:R-:W-:Y:S01]  /*1b30*/  IADD3 R0, PT, PT, R5, -0xd000000, RZ ;  /* 0xf300000005007810 */ /* 0x000fe20007ffe0ff */
[----:B------:R2:W3:Y:S01]  /*1b40*/  MUFU.RSQ R2, R5 ;  /* 0x0000000500027308 */ /* 0x0004e20000001400 */
[----:B------:R-:W-:Y:S02]  /*1b50*/  BSSY.RECONVERGENT B1, `(.L_x_50) ;  /* 0x000000b000017945 */ /* 0x000fe40003800200 */
[----:B------:R-:W-:-:S13]  /*1b60*/  ISETP.GT.U32.AND P1, PT, R0, 0x727fffff, PT ;  /* 0x727fffff0000780c */ /* 0x000fda0003f24070 */
[----:B--2---:R-:W-:Y:S05]  /*1b70*/  @!P1 BRA `(.L_x_51) ;  /* 0x0000000000109947 */ /* 0x004fea0003800000 */
[----:B------:R-:W-:Y:S01]  /*1b80*/  IMAD.MOV.U32 R0, RZ, RZ, R5 ;  /* 0x000000ffff007224 */ /* 0x000fe200078e0005 */
[----:B------:R-:W-:-:S07]  /*1b90*/  MOV R28, 0x1bb0 ;  /* 0x00001bb0001c7802 */ /* 0x000fce0000000f00 */
[----:B01-3--:R-:W-:Y:S05]  /*1ba0*/  CALL.REL.NOINC `($__internal_0_$__cuda_sm20_sqrt_rn_f32_slowpath) ;  /* 0x0000001400e87944 */ /* 0x00bfea0003c00000 */
[----:B------:R-:W-:Y:S05]  /*1bb0*/  BRA `(.L_x_52) ;  /* 0x0000000000107947 */ /* 0x000fea0003800000 */
.L_x_51:
[----:B---3--:R-:W-:Y:S01]  /*1bc0*/  FMUL.FTZ R0, R5, R2 ;  /* 0x0000000205007220 */ /* 0x008fe20000410000 */
[----:B------:R-:W-:-:S03]  /*1bd0*/  FMUL.FTZ R2, R2, 0.5 ;  /* 0x3f00000002027820 */ /* 0x000fc60000410000 */
[----:B------:R-:W-:-:S04]  /*1be0*/  FFMA R31, -R0, R0, R5 ;  /* 0x00000000001f7223 */ /* 0x000fc80000000105 */
[----:B------:R-:W-:-:S07]  /*1bf0*/  FFMA R31, R31, R2, R0 ;  /* 0x000000021f1f7223 */ /* 0x000fce0000000000 */
.L_x_52:
[----:B------:R-:W-:Y:S05]  /*1c00*/  BSYNC.RECONVERGENT B1 ;  /* 0x0000000000017941 */ /* 0x000fea0003800200 */
.L_x_50:
[----:B------:R2:W-:Y:S01]  /*1c10*/  STG.E desc[UR8][R38.64+0x4], R31 ;  /* 0x0000041f26007986 */ /* 0x0005e2000c101908 */
[----:B------:R-:W-:Y:S01]  /*1c20*/  IADD3 R0, PT, PT, R36, -0xd000000, RZ ;  /* 0xf300000024007810 */ /* 0x000fe20007ffe0ff */
[----:B------:R2:W3:Y:S01]  /*1c30*/  MUFU.RSQ R7, R36 ;  /* 0x0000002400077308 */ /* 0x0004e20000001400 */
[----:B------:R-:W-:Y:S02]  /*1c40*/  BSSY.RECONVERGENT B1, `(.L_x_53) ;  /* 0x000000b000017945 */ /* 0x000fe40003800200 */
[----:B------:R-:W-:-:S13]  /*1c50*/  ISETP.GT.U32.AND P1, PT, R0, 0x727fffff, PT ;  /* 0x727fffff0000780c */ /* 0x000fda0003f24070 */
[----:B--2---:R-:W-:Y:S05]  /*1c60*/  @!P1 BRA `(.L_x_54) ;  /* 0x0000000000109947 */ /* 0x004fea0003800000 */
[----:B------:R-:W-:Y:S02]  /*1c70*/  MOV R0, R36 ;  /* 0x0000002400007202 */ /* 0x000fe40000000f00 */
[----:B------:R-:W-:-:S07]  /*1c80*/  MOV R28, 0x1ca0 ;  /* 0x00001ca0001c7802 */ /* 0x000fce0000000f00 */
[----:B01-3--:R-:W-:Y:S05]  /*1c90*/  CALL.REL.NOINC `($__internal_0_$__cuda_sm20_sqrt_rn_f32_slowpath) ;  /* 0x0000001400ac7944 */ /* 0x00bfea0003c00000 */
[----:B------:R-:W-:Y:S05]  /*1ca0*/  BRA `(.L_x_55) ;  /* 0x0000000000107947 */ /* 0x000fea0003800000 */
.L_x_54:
[----:B---3--:R-:W-:Y:S01]  /*1cb0*/  FMUL.FTZ R31, R36, R7 ;  /* 0x00000007241f7220 */ /* 0x008fe20000410000 */
[----:B------:R-:W-:-:S03]  /*1cc0*/  FMUL.FTZ R2, R7, 0.5 ;  /* 0x3f00000007027820 */ /* 0x000fc60000410000 */
[----:B------:R-:W-:-:S04]  /*1cd0*/  FFMA R0, -R31, R31, R36 ;  /* 0x0000001f1f007223 */ /* 0x000fc80000000124 */
[----:B------:R-:W-:-:S07]  /*1ce0*/  FFMA R31, R0, R2, R31 ;  /* 0x00000002001f7223 */ /* 0x000fce000000001f */
.L_x_55:
[----:B------:R-:W-:Y:S05]  /*1cf0*/  BSYNC.RECONVERGENT B1 ;  /* 0x0000000000017941 */ /* 0x000fea0003800200 */
.L_x_53:
[----:B------:R2:W-:Y:S01]  /*1d00*/  STG.E desc[UR8][R38.64+0x8], R31 ;  /* 0x0000081f26007986 */ /* 0x0005e2000c101908 */
[----:B------:R-:W-:Y:S01]  /*1d10*/  VIADD R0, R15, 0xf3000000 ;  /* 0xf30000000f007836 */ /* 0x000fe20000000000 */
[----:B------:R2:W3:Y:S01]  /*1d20*/  MUFU.RSQ R2, R15 ;  /* 0x0000000f00027308 */ /* 0x0004e20000001400 */
[----:B------:R-:W-:Y:S03]  /*1d30*/  BSSY.RECONVERGENT B1, `(.L_x_56) ;  /* 0x000000b000017945 */ /* 0x000fe60003800200 */
[----:B------:R-:W-:-:S13]  /*1d40*/  ISETP.GT.U32.AND P1, PT, R0, 0x727fffff, PT ;  /* 0x727fffff0000780c */ /* 0x000fda0003f24070 */
[----:B--23--:R-:W-:Y:S05]  /*1d50*/  @!P1 BRA `(.L_x_57) ;  /* 0x0000000000109947 */ /* 0x00cfea0003800000 */
[----:B------:R-:W-:Y:S02]  /*1d60*/  MOV R0, R15 ;  /* 0x0000000f00007202 */ /* 0x000fe40000000f00 */
[----:B------:R-:W-:-:S07]  /*1d70*/  MOV R28, 0x1d90 ;  /* 0x00001d90001c7802 */ /* 0x000fce0000000f00 */
[----:B01----:R-:W-:Y:S05]  /*1d80*/  CALL.REL.NOINC `($__internal_0_$__cuda_sm20_sqrt_rn_f32_slowpath) ;  /* 0x0000001400707944 */ /* 0x003fea0003c00000 */
[----:B------:R-:W-:Y:S05]  /*1d90*/  BRA `(.L_x_58) ;  /* 0x0000000000107947 */ /* 0x000fea0003800000 */
.L_x_57:
[----:B------:R-:W-:Y:S01]  /*1da0*/  FMUL.FTZ R0, R15, R2 ;  /* 0x000000020f007220 */ /* 0x000fe20000410000 */
[----:B------:R-:W-:-:S03]  /*1db0*/  FMUL.FTZ R2, R2, 0.5 ;  /* 0x3f00000002027820 */ /* 0x000fc60000410000 */
[----:B------:R-:W-:-:S04]  /*1dc0*/  FFMA R31, -R0, R0, R15 ;  /* 0x00000000001f7223 */ /* 0x000fc8000000010f */
[----:B------:R-:W-:-:S07]  /*1dd0*/  FFMA R31, R31, R2, R0 ;  /* 0x000000021f1f7223 */ /* 0x000fce0000000000 */
.L_x_58:
[----:B------:R-:W-:Y:S05]  /*1de0*/  BSYNC.RECONVERGENT B1 ;  /* 0x0000000000017941 */ /* 0x000fea0003800200 */
.L_x_56:
[----:B------:R2:W-:Y:S01]  /*1df0*/  STG.E desc[UR8][R38.64+0xc], R31 ;  /* 0x00000c1f26007986 */ /* 0x0005e2000c101908 */
[----:B------:R-:W-:Y:S01]  /*1e00*/  IADD3 R11, PT, PT, R11, 0x4, RZ ;  /* 0x000000040b0b7810 */ /* 0x000fe20007ffe0ff */
[----:B------:R-:W-:Y:S01]  /*1e10*/  VIADD R13, R13, 0x4 ;  /* 0x000000040d0d7836 */ /* 0x000fe20000000000 */
[----:B------:R-:W-:Y:S02]  /*1e20*/  IADD3 R12, PT, PT, R12, 0xc, RZ ;  /* 0x0000000c0c0c7810 */ /* 0x000fe40007ffe0ff */
[----:B------:R-:W-:-:S13]  /*1e30*/  ISETP.NE.AND P1, PT, R11, RZ, PT ;  /* 0x000000ff0b00720c */ /* 0x000fda0003f25270 */
[----:B--2---:R-:W-:Y:S05]  /*1e40*/  @P1 BRA `(.L_x_59) ;  /* 0xffffffe400481947 */ /* 0x004fea000383ffff */
[----:B------:R-:W-:-:S07]  /*1e50*/  MOV R2, R26 ;  /* 0x0000001a00027202 */ /* 0x000fce0000000f00 */
.L_x_2:
[----:B------:R-:W-:-:S13]  /*1e60*/  ISETP.NE.AND P1, PT, R25, RZ, PT ;  /* 0x000000ff1900720c */ /* 0x000fda0003f25270 */
[----:B------:R-:W-:Y:S05]  /*1e70*/  @!P1 BRA `(.L_x_60) ;  /* 0x0000001400149947 */ /* 0x000fea0003800000 */
[----:B------:R-:W2:Y:S08]  /*1e80*/  LDC R7, c[0x0][0x384] ;  /* 0x0000e100ff077b82 */ /* 0x000eb00000000800 */
[----:B------:R-:W3:Y:S01]  /*1e90*/  LDC.64 R18, c[0x0][0x390] ;  /* 0x0000e400ff127b82 */ /* 0x000ee20000000a00 */
[----:B--2---:R-:W-:-:S04]  /*1ea0*/  IMAD R0, R7, UR4, R2 ;  /* 0x0000000407007c24 */ /* 0x004fc8000f8e0202 */
[----:B------:R-:W-:-:S04]  /*1eb0*/  IMAD R7, R0, 0x3, RZ ;  /* 0x0000000300077824 */ /* 0x000fc800078e02ff */
[----:B---3--:R-:W-:-:S05]  /*1ec0*/  IMAD.WIDE R18, R7, 0x4, R18 ;  /* 0x0000000407127825 */ /* 0x008fca00078e0212 */
[----:B------:R-:W2:Y:S04]  /*1ed0*/  LDG.E R0, desc[UR8][R18.64+0x4] ;  /* 0x0000040812007981 */ /* 0x000ea8000c1e1900 */
[----:B------:R-:W3:Y:S04]  /*1ee0*/  LDG.E R7, desc[UR8][R18.64] ;  /* 0x0000000812077981 */ /* 0x000ee8000c1e1900 */
[----:B------:R-:W4:Y:S01]  /*1ef0*/  LDG.E R9, desc[UR8][R18.64+0x8] ;  /* 0x0000080812097981 */ /* 0x000f22000c1e1900 */
[----:B------:R-:W-:Y:S01]  /*1f00*/  BSSY.RECONVERGENT B1, `(.L_x_61) ;  /* 0x0000025000017945 */ /* 0x000fe20003800200 */
[----:B------:R-:W-:Y:S01]  /*1f10*/  IMAD.MOV.U32 R11, RZ, RZ, R3 ;  /* 0x000000ffff0b7224 */ /* 0x000fe200078e0003 */
[----:B------:R-:W-:-:S02]  /*1f20*/  MOV R10, R5 ;  /* 0x00000005000a7202 */ /* 0x000fc40000000f00 */
[----:B0-----:R-:W-:Y:S01]  /*1f30*/  MOV R4, R8 ;  /* 0x0000000800047202 */ /* 0x001fe20000000f00 */
[----:B--2--5:R-:W-:Y:S01]  /*1f40*/  FADD R0, -R17, R0 ;  /* 0x0000000011007221 */ /* 0x024fe20000000100 */
[----:B---3--:R-:W-:-:S03]  /*1f50*/  FADD R7, -R20, R7 ;  /* 0x0000000714077221 */ /* 0x008fc60000000100 */
[----:B------:R-:W-:Y:S01]  /*1f60*/  FMUL R0, R0, R0 ;  /* 0x0000000000007220 */ /* 0x000fe20000400000 */
[----:B----4-:R-:W-:-:S03]  /*1f70*/  FADD R9, -R16, R9 ;  /* 0x0000000910097221 */ /* 0x010fc60000000100 */
[----:B------:R-:W-:Y:S01]  /*1f80*/  FFMA R0, R7, R7, R0 ;  /* 0x0000000707007223 */ /* 0x000fe20000000000 */
[----:B------:R-:W-:-:S03]  /*1f90*/  IMAD.MOV.U32 R7, RZ, RZ, R6 ;  /* 0x000000ffff077224 */ /* 0x000fc600078e0006 */
[----:B------:R-:W-:Y:S01]  /*1fa0*/  FFMA R0, R9, R9, R0 ;  /* 0x0000000909007223 */ /* 0x000fe20000000000 */
[----:B------:R-:W-:-:S04]  /*1fb0*/  MOV R9, R2 ;  /* 0x0000000200097202 */ /* 0x000fc80000000f00 */
[----:B------:R-:W-:Y:S02]  /*1fc0*/  FSETP.GEU.AND P1, PT, R0, R3, PT ;  /* 0x000000030000720b */ /* 0x000fe40003f2e000 */
[----:B------:R-:W-:-:S11]  /*1fd0*/  MOV R12, R0 ;  /* 0x00000000000c7202 */ /* 0x000fd60000000f00 */
[----:B------:R-:W-:Y:S05]  /*1fe0*/  @!P1 BRA `(.L_x_62) ;  /* 0x0000000000589947 */ /* 0x000fea0003800000 */
        /* <DEDUP_REMOVED lines=15> */
[CC--:B------:R-:W-:Y:S02]  /*20e0*/  @P1 FSETP.GEU.AND P2, PT, R0.reuse, R15.reuse, PT ;  /* 0x0000000f0000120b */ /* 0x0c0fe40003f4e000 */
[----:B------:R-:W-:Y:S02]  /*20f0*/  @P1 MOV R10, R36 ;  /* 0x00000024000a1202 */ /* 0x000fe40000000f00 */
[----:B------:R-:W-:Y:S02]  /*2100*/  @P1 FSEL R15, R0, R15, !P2 ;  /* 0x0000000f000f1208 */ /* 0x000fe40005000000 */
[----:B-1----:R-:W-:Y:S02]  /*2110*/  @P1 SEL R14, R2, R14, !P2 ;  /* 0x0000000e020e1207 */ /* 0x002fe40005000000 */
[----:B------:R-:W-:Y:S01]  /*2120*/  @P1 MOV R4, R35 ;  /* 0x0000002300041202 */ /* 0x000fe20000000f00 */
[----:B------:R-:W-:Y:S02]  /*2130*/  @P1 IMAD.MOV.U32 R36, RZ, RZ, R15 ;  /* 0x000000ffff241224 */ /* 0x000fe400078e000f */
[----:B------:R-:W-:-:S07]  /*2140*/  @P1 IMAD.MOV.U32 R35, RZ, RZ, R14 ;  /* 0x000000ffff231224 */ /* 0x000fce00078e000e */
.L_x_62:
[----:B------:R-:W-:Y:S05]  /*2150*/  BSYNC.RECONVERGENT B1 ;  /* 0x0000000000017941 */ /* 0x000fea0003800200 */
.L_x_61:
[----:B------:R0:W-:Y:S01]  /*2160*/  STG.E desc[UR8][R40.64], R9 ;  /* 0x0000000928007986 */ /* 0x0001e2000c101908 */
[----:B------:R-:W-:Y:S01]  /*2170*/  IADD3 R0, PT, PT, R12, -0xd000000, RZ ;  /* 0xf30000000c007810 */ /* 0x000fe20007ffe0ff */
[----:B-1----:R0:W1:Y:S01]  /*2180*/  MUFU.RSQ R3, R12 ;  /* 0x0000000c00037308 */ /* 0x0020620000001400 */
[----:B------:R-:W-:Y:S01]  /*2190*/  BSSY.RECONVERGENT B1, `(.L_x_63) ;  /* 0x000000f000017945 */ /* 0x000fe20003800200 */
[----:B------:R0:W-:Y:S01]  /*21a0*/  STG.E desc[UR8][R40.64+0x4], R7 ;  /* 0x0000040728007986 */ /* 0x0001e2000c101908 */
[----:B------:R-:W-:Y:S02]  /*21b0*/  ISETP.GT.U32.AND P2, PT, R0, 0x727fffff, PT ;  /* 0x727fffff0000780c */ /* 0x000fe40003f44070 */
[----:B------:R-:W-:Y:S01]  /*21c0*/  ISETP.NE.AND P1, PT, R25, 0x1, PT ;  /* 0x000000011900780c */ /* 0x000fe20003f25270 */
[----:B------:R0:W-:Y:S04]  /*21d0*/  STG.E desc[UR8][R40.64+0x8], R4 ;  /* 0x0000080428007986 */ /* 0x0001e8000c101908 */
[----:B------:R0:W-:Y:S06]  /*21e0*/  STG.E desc[UR8][R40.64+0xc], R35 ;  /* 0x00000c2328007986 */ /* 0x0001ec000c101908 */
[----:B------:R-:W-:Y:S05]  /*21f0*/  @!P2 BRA `(.L_x_64) ;  /* 0x000000000010a947 */ /* 0x000fea0003800000 */
[----:B------:R-:W-:Y:S02]  /*2200*/  MOV R0, R12 ;  /* 0x0000000c00007202 */ /* 0x000fe40000000f00 */
[----:B------:R-:W-:-:S07]  /*2210*/  MOV R28, 0x2230 ;  /* 0x00002230001c7802 */ /* 0x000fce0000000f00 */
[----:B01----:R-:W-:Y:S05]  /*2220*/  CALL.REL.NOINC `($__internal_0_$__cuda_sm20_sqrt_rn_f32_slowpath) ;  /* 0x0000001000487944 */ /* 0x003fea0003c00000 */
[----:B------:R-:W-:Y:S05]  /*2230*/  BRA `(.L_x_65) ;  /* 0x0000000000107947 */ /* 0x000fea0003800000 */
.L_x_64:
[C---:B-1----:R-:W-:Y:S01]  /*2240*/  FMUL.FTZ R31, R3.reuse, R12 ;  /* 0x0000000c031f7220 */ /* 0x042fe20000410000 */
[----:B------:R-:W-:-:S03]  /*2250*/  FMUL.FTZ R3, R3, 0.5 ;  /* 0x3f00000003037820 */ /* 0x000fc60000410000 */
[----:B------:R-:W-:-:S04]  /*2260*/  FFMA R0, -R31, R31, R12 ;  /* 0x0000001f1f007223 */ /* 0x000fc8000000010c */
[----:B------:R-:W-:-:S07]  /*2270*/  FFMA R31, R0, R3, R31 ;  /* 0x00000003001f7223 */ /* 0x000fce000000001f */
.L_x_65:
[----:B------:R-:W-:Y:S05]  /*2280*/  BSYNC.RECONVERGENT B1 ;  /* 0x0000000000017941 */ /* 0x000fea0003800200 */
.L_x_63:
        /* <DEDUP_REMOVED lines=10> */
.L_x_67:
[C---:B------:R-:W-:Y:S01]  /*2330*/  FMUL.FTZ R0, R6.reuse, R11 ;  /* 0x0000000b06007220 */ /* 0x040fe20000410000 */
[----:B------:R-:W-:-:S03]  /*2340*/  FMUL.FTZ R3, R6, 0.5 ;  /* 0x3f00000006037820 */ /* 0x000fc60000410000 */
[----:B------:R-:W-:-:S04]  /*2350*/  FFMA R31, -R0, R0, R11 ;  /* 0x00000000001f7223 */ /* 0x000fc8000000010b */
[----:B------:R-:W-:-:S07]  /*2360*/  FFMA R31, R31, R3, R0 ;  /* 0x000000031f1f7223 */ /* 0x000fce0000000000 */
.L_x_68:
[----:B------:R-:W-:Y:S05]  /*2370*/  BSYNC.RECONVERGENT B1 ;  /* 0x0000000000017941 */ /* 0x000fea0003800200 */
.L_x_66:
        /* <DEDUP_REMOVED lines=10> */
.L_x_70:
[----:B--2---:R-:W-:Y:S01]  /*2420*/  FMUL.FTZ R31, R10, R3 ;  /* 0x000000030a1f7220 */ /* 0x004fe20000410000 */
[----:B------:R-:W-:-:S03]  /*2430*/  FMUL.FTZ R3, R3, 0.5 ;  /* 0x3f00000003037820 */ /* 0x000fc60000410000 */
[----:B------:R-:W-:-:S04]  /*2440*/  FFMA R0, -R31, R31, R10 ;  /* 0x0000001f1f007223 */ /* 0x000fc8000000010a */
[----:B------:R-:W-:-:S07]  /*2450*/  FFMA R31, R0, R3, R31 ;  /* 0x00000003001f7223 */ /* 0x000fce000000001f */
.L_x_71:
[----:B------:R-:W-:Y:S05]  /*2460*/  BSYNC.RECONVERGENT B1 ;  /* 0x0000000000017941 */ /* 0x000fea0003800200 */
.L_x_69:
        /* <DEDUP_REMOVED lines=10> */
.L_x_73:
[C---:B--2---:R-:W-:Y:S01]  /*2510*/  FMUL.FTZ R31, R3.reuse, R36 ;  /* 0x00000024031f7220 */ /* 0x044fe20000410000 */
[----:B------:R-:W-:-:S03]  /*2520*/  FMUL.FTZ R3, R3, 0.5 ;  /* 0x3f00000003037820 */ /* 0x000fc60000410000 */
[----:B------:R-:W-:-:S04]  /*2530*/  FFMA R0, -R31, R31, R36 ;  /* 0x0000001f1f007223 */ /* 0x000fc80000000124 */
[----:B------:R-:W-:-:S07]  /*2540*/  FFMA R31, R0, R3, R31 ;  /* 0x00000003001f7223 */ /* 0x000fce000000001f */
.L_x_74:
[----:B------:R-:W-:Y:S05]  /*2550*/  BSYNC.RECONVERGENT B1 ;  /* 0x0000000000017941 */ /* 0x000fea0003800200 */
.L_x_72:
[----:B------:R2:W-:Y:S01]  /*2560*/  STG.E desc[UR8][R38.64+0xc], R31 ;  /* 0x00000c1f26007986 */ /* 0x0005e2000c101908 */
[----:B------:R-:W-:Y:S05]  /*2570*/  @!P1 BRA `(.L_x_60) ;  /* 0x0000000c00549947 */ /* 0x000fea0003800000 */
[----:B------:R-:W3:Y:S04]  /*2580*/  LDG.E R0, desc[UR8][R18.64+0x10] ;  /* 0x0000100812007981 */ /* 0x000ee8000c1e1900 */
[----:B------:R-:W4:Y:S04]  /*2590*/  LDG.E R3, desc[UR8][R18.64+0xc] ;  /* 0x00000c0812037981 */ /* 0x000f28000c1e1900 */
[----:B------:R-:W5:Y:S01]  /*25a0*/  LDG.E R5, desc[UR8][R18.64+0x14] ;  /* 0x0000140812057981 */ /* 0x000f62000c1e1900 */
[----:B------:R-:W-:Y:S01]  /*25b0*/  BSSY.RECONVERGENT B1, `(.L_x_75) ;  /* 0x0000026000017945 */ /* 0x000fe20003800200 */
[----:B------:R-:W-:-:S02]  /*25c0*/  MOV R13, R12 ;  /* 0x0000000c000d7202 */ /* 0x000fc40000000f00 */
[----:B------:R-:W-:Y:S01]  /*25d0*/  MOV R8, R11 ;  /* 0x0000000b00087202 */ /* 0x000fe20000000f00 */
[----:B---3--:R-:W-:Y:S01]  /*25e0*/  FADD R0, -R17, R0 ;  /* 0x0000000011007221 */ /* 0x008fe20000000100 */
[----:B----4-:R-:W-:-:S03]  /*25f0*/  FADD R3, -R20, R3 ;  /* 0x0000000314037221 */ /* 0x010fc60000000100 */
[----:B------:R-:W-:Y:S01]  /*2600*/  FMUL R0, R0, R0 ;  /* 0x0000000000007220 */ /* 0x000fe20000400000 */
[----:B-----5:R-:W-:-:S03]  /*2610*/  FADD R5, -R16, R5 ;  /* 0x0000000510057221 */ /* 0x020fc60000000100 */
[----:B------:R-:W-:Y:S01]  /*2620*/  FFMA R0, R3, R3, R0 ;  /* 0x0000000303007223 */ /* 0x000fe20000000000 */
[----:B------:R-:W-:-:S03]  /*2630*/  MOV R3, R7 ;  /* 0x0000000700037202 */ /* 0x000fc60000000f00 */
[----:B------:R-:W-:Y:S01]  /*2640*/  FFMA R15, R5, R5, R0 ;  /* 0x00000005050f7223 */ /* 0x000fe20000000000 */
[----:B------:R-:W-:Y:S02]  /*2650*/  VIADD R0, R2, 0x1 ;  /* 0x0000000102007836 */ /* 0x000fe40000000000 */
[----:B------:R-:W-:Y:S02]  /*2660*/  IMAD.MOV.U32 R5, RZ, RZ, R9 ;  /* 0x000000ffff057224 */ /* 0x000fe400078e0009 */
[----:B------:R-:W-:Y:S01]  /*2670*/  FSETP.GEU.AND P1, PT, R15, R12, PT ;  /* 0x0000000c0f00720b */ /* 0x000fe20003f2e000 */
[----:B------:R-:W-:Y:S01]  /*2680*/  IMAD.MOV.U32 R14, RZ, RZ, R15 ;  /* 0x000000ffff0e7224 */ /* 0x000fe200078e000f */
[----:B------:R-:W-:-:S11]  /*2690*/  MOV R6, R0 ;  /* 0x0000000000067202 */ /* 0x000fd60000000f00 */
        /* <DEDUP_REMOVED lines=11> */
[----:B------:R-:W-:Y:S02]  /*2750*/  MOV R8, R15 ;  /* 0x0000000f00087202 */ /* 0x000fe40000000f00 */
[----:B------:R-:W-:Y:S02]  /*2760*/  MOV R3, R0 ;  /* 0x0000000000037202 */ /* 0x000fe40000000f00 */
[----:B------:R-:W-:Y:S02]  /*2770*/  MOV R14, R12 ;  /* 0x0000000c000e7202 */ /* 0x000fe40000000f00 */
[----:B------:R-:W-:Y:S02]  /*2780*/  MOV R13, R11 ;  /* 0x0000000b000d7202 */ /* 0x000fe40000000f00 */
[----:B------:R-:W-:-:S03]  /*2790*/  MOV R5, R7 ;  /* 0x0000000700057202 */ /* 0x000fc60000000f00 */
[CC--:B------:R-:W-:Y:S01]  /*27a0*/  @P1 FSETP.GEU.AND P2, PT, R15.reuse, R36.reuse, PT ;  /* 0x000000240f00120b */ /* 0x0c0fe20003f4e000 */
[----:B------:R-:W-:Y:S02]  /*27b0*/  @P1 IMAD.MOV.U32 R8, RZ, RZ, R10 ;  /* 0x000000ffff081224 */ /* 0x000fe400078e000a */
[----:B------:R-:W-:Y:S01]  /*27c0*/  @P1 IMAD.MOV.U32 R3, RZ, RZ, R4 ;  /* 0x000000ffff031224 */ /* 0x000fe200078e0004 */
[----:B------:R-:W-:Y:S02]  /*27d0*/  @P1 FSEL R36, R15, R36, !P2 ;  /* 0x000000240f241208 */ /* 0x000fe40005000000 */
[----:B0-----:R-:W-:Y:S02]  /*27e0*/  @P1 SEL R35, R0, R35, !P2 ;  /* 0x0000002300231207 */ /* 0x001fe40005000000 */
[----:B------:R-:W-:Y:S02]  /*27f0*/  @P1 MOV R10, R36 ;  /* 0x00000024000a1202 */ /* 0x000fe40000000f00 */
[----:B------:R-:W-:-:S07]  /*2800*/  @P1 MOV R4, R35 ;  /* 0x0000002300041202 */ /* 0x000fce0000000f00 */
.L_x_76:
[----:B------:R-:W-:Y:S05]  /*2810*/  BSYNC.RECONVERGENT B1 ;  /* 0x0000000000017941 */ /* 0x000fea0003800200 */
.L_x_75:
[----:B------:R1:W-:Y:S01]  /*2820*/  STG.E desc[UR8][R40.64], R6 ;  /* 0x0000000628007986 */ /* 0x0003e2000c101908 */
[----:B------:R-:W-:Y:S01]  /*2830*/  IADD3 R0, PT, PT, R14, -0xd000000, RZ ;  /* 0xf30000000e007810 */ /* 0x000fe20007ffe0ff */
[----:B0-----:R1:W0:Y:S01]  /*2840*/  MUFU.RSQ R7, R14 ;  /* 0x0000000e00077308 */ /* 0x0012220000001400 */
[----:B------:R-:W-:Y:S01]  /*2850*/  BSSY.RECONVERGENT B1, `(.L_x_77) ;  /* 0x000000f000017945 */ /* 0x000fe20003800200 */
[----:B------:R1:W-:Y:S01]  /*2860*/  STG.E desc[UR8][R40.64+0x4], R5 ;  /* 0x0000040528007986 */ /* 0x0003e2000c101908 */
[----:B------:R-:W-:Y:S02]  /*2870*/  ISETP.GT.U32.AND P2, PT, R0, 0x727fffff, PT ;  /* 0x727fffff0000780c */ /* 0x000fe40003f44070 */
[----:B------:R-:W-:Y:S01]  /*2880*/  ISETP.NE.AND P1, PT, R25, 0x2, PT ;  /* 0x000000021900780c */ /* 0x000fe20003f25270 */
[----:B------:R1:W-:Y:S04]  /*2890*/  STG.E desc[UR8][R40.64+0x8], R3 ;  /* 0x0000080328007986 */ /* 0x0003e8000c101908 */
[----:B------:R1:W-:Y:S06]  /*28a0*/  STG.E desc[UR8][R40.64+0xc], R4 ;  /* 0x00000c0428007986 */ /* 0x0003ec000c101908 */
[----:B------:R-:W-:Y:S05]  /*28b0*/  @!P2 BRA `(.L_x_78) ;  /* 0x000000000010a947 */ /* 0x000fea0003800000 */
[----:B------:R-:W-:Y:S01]  /*28c0*/  IMAD.MOV.U32 R0, RZ, RZ, R14 ;  /* 0x000000ffff007224 */ /* 0x000fe200078e000e */
[----:B------:R-:W-:-:S07]  /*28d0*/  MOV R28, 0x28f0 ;  /* 0x000028f0001c7802 */ /* 0x000fce0000000f00 */
[----:B012---:R-:W-:Y:S05]  /*28e0*/  CALL.REL.NOINC `($__internal_0_$__cuda_sm20_sqrt_rn_f32_slowpath) ;  /* 0x0000000800987944 */ /* 0x007fea0003c00000 */
[----:B------:R-:W-:Y:S05]  /*28f0*/  BRA `(.L_x_79) ;  /* 0x0000000000107947 */ /* 0x000fea0003800000 */
.L_x_78:
[C---:B0-2---:R-:W-:Y:S01]  /*2900*/  FMUL.FTZ R31, R7.reuse, R14 ;  /* 0x0000000e071f7220 */ /* 0x045fe20000410000 */
[----:B------:R-:W-:-:S03]  /*2910*/  FMUL.FTZ R7, R7, 0.5 ;  /* 0x3f00000007077820 */ /* 0x000fc60000410000 */
[----:B------:R-:W-:-:S04]  /*2920*/  FFMA R0, -R31, R31, R14 ;  /* 0x0000001f1f007223 */ /* 0x000fc8000000010e */
[----:B------:R-:W-:-:S07]  /*2930*/  FFMA R31, R0, R7, R31 ;  /* 0x00000007001f7223 */ /* 0x000fce000000001f */
.L_x_79:
[----:B------:R-:W-:Y:S05]  /*2940*/  BSYNC.RECONVERGENT B1 ;  /* 0x0000000000017941 */ /* 0x000fea0003800200 */
.L_x_77:
        /* <DEDUP_REMOVED lines=10> */
.L_x_81:
[C---:B--2---:R-:W-:Y:S01]  /*29f0*/  FMUL.FTZ R0, R12.reuse, R13 ;  /* 0x0000000d0c007220 */ /* 0x044fe20000410000 */
[----:B------:R-:W-:-:S03]  /*2a00*/  FMUL.FTZ R7, R12, 0.5 ;  /* 0x3f0000000c077820 */ /* 0x000fc60000410000 */
[----:B------:R-:W-:-:S04]  /*2a10*/  FFMA R31, -R0, R0, R13 ;  /* 0x00000000001f7223 */ /* 0x000fc8000000010d */
[----:B------:R-:W-:-:S07]  /*2a20*/  FFMA R31, R31, R7, R0 ;  /* 0x000000071f1f7223 */ /* 0x000fce0000000000 */
.L_x_82:
[----:B------:R-:W-:Y:S05]  /*2a30*/  BSYNC.RECONVERGENT B1 ;  /* 0x0000000000017941 */ /* 0x000fea0003800200 */
.L_x_80:
        /* <DEDUP_REMOVED lines=10> */
.L_x_84:
[----:B------:R-:W-:Y:S01]  /*2ae0*/  FMUL.FTZ R31, R8, R7 ;  /* 0x00000007081f7220 */ /* 0x000fe20000410000 */
[----:B------:R-:W-:-:S03]  /*2af0*/  FMUL.FTZ R7, R7, 0.5 ;  /* 0x3f00000007077820 */ /* 0x000fc60000410000 */
[----:B------:R-:W-:-:S04]  /*2b00*/  FFMA R0, -R31, R31, R8 ;  /* 0x0000001f1f007223 */ /* 0x000fc80000000108 */
[----:B------:R-:W-:-:S07]  /*2b10*/  FFMA R31, R0, R7, R31 ;  /* 0x00000007001f7223 */ /* 0x000fce000000001f */
.L_x_85:
[----:B------:R-:W-:Y:S05]  /*2b20*/  BSYNC.RECONVERGENT B1 ;  /* 0x0000000000017941 */ /* 0x000fea0003800200 */
.L_x_83:
        /* <DEDUP_REMOVED lines=10> */
.L_x_87:
[C---:B--2---:R-:W-:Y:S01]  /*2bd0*/  FMUL.FTZ R31, R7.reuse, R10 ;  /* 0x0000000a071f7220 */ /* 0x044fe20000410000 */
[----:B------:R-:W-:-:S03]  /*2be0*/  FMUL.FTZ R7, R7, 0.5 ;  /* 0x3f00000007077820 */ /* 0x000fc60000410000 */
[----:B------:R-:W-:-:S04]  /*2bf0*/  FFMA R0, -R31, R31, R10 ;  /* 0x0000001f1f007223 */ /* 0x000fc8000000010a */
[----:B------:R-:W-:-:S07]  /*2c00*/  FFMA R31, R0, R7, R31 ;  /* 0x00000007001f7223 */ /* 0x000fce000000001f */
.L_x_88:
[----:B------:R-:W-:Y:S05]  /*2c10*/  BSYNC.RECONVERGENT B1 ;  /* 0x0000000000017941 */ /* 0x000fea0003800200 */
.L_x_86:
[----:B------:R3:W-:Y:S01]  /*2c20*/  STG.E desc[UR8][R38.64+0xc], R31 ;  /* 0x00000c1f26007986 */ /* 0x0007e2000c101908 */
[----:B------:R-:W-:Y:S05]  /*2c30*/  @!P1 BRA `(.L_x_60) ;  /* 0x0000000400a49947 */ /* 0x000fea0003800000 */
[----:B------:R-:W2:Y:S04]  /*2c40*/  LDG.E R0, desc[UR8][R18.64+0x1c] ;  /* 0x00001c0812007981 */ /* 0x000ea8000c1e1900 */
[----:B------:R-:W4:Y:S04]  /*2c50*/  LDG.E R7, desc[UR8][R18.64+0x18] ;  /* 0x0000180812077981 */ /* 0x000f28000c1e1900 */
[----:B------:R-:W5:Y:S01]  /*2c60*/  LDG.E R9, desc[UR8][R18.64+0x20] ;  /* 0x0000200812097981 */ /* 0x000f62000c1e1900 */
[----:B------:R-:W-:Y:S01]  /*2c70*/  BSSY.RECONVERGENT B1, `(.L_x_89) ;  /* 0x0000026000017945 */ /* 0x000fe20003800200 */
[----:B------:R-:W-:-:S02]  /*2c80*/  MOV R11, R6 ;  /* 0x00000006000b7202 */ /* 0x000fc40000000f00 */
[----:B------:R-:W-:Y:S01]  /*2c90*/  MOV R15, R5 ;  /* 0x00000005000f7202 */ /* 0x000fe20000000f00 */
[----:B--2---:R-:W-:Y:S01]  /*2ca0*/  FADD R0, -R17, R0 ;  /* 0x0000000011007221 */ /* 0x004fe20000000100 */
[----:B------:R-:W-:Y:S01]  /*2cb0*/  IADD3 R17, PT, PT, R2, 0x2, RZ ;  /* 0x0000000202117810 */ /* 0x000fe20007ffe0ff */
[----:B------:R-:W-:Y:S02]  /*2cc0*/  IMAD.MOV.U32 R2, RZ, RZ, R13 ;  /* 0x000000ffff027224 */ /* 0x000fe400078e000d */
[----:B----4-:R-:W-:Y:S01]  /*2cd0*/  FADD R7, -R20, R7 ;  /* 0x0000000714077221 */ /* 0x010fe20000000100 */
[----:B------:R-:W-:Y:S01]  /*2ce0*/  FMUL R0, R0, R0 ;  /* 0x0000000000007220 */ /* 0x000fe20000400000 */
[----:B-----5:R-:W-:-:S03]  /*2cf0*/  FADD R9, -R16, R9 ;  /* 0x0000000910097221 */ /* 0x020fc60000000100 */
[----:B------:R-:W-:Y:S01]  /*2d00*/  FFMA R0, R7, R7, R0 ;  /* 0x0000000707007223 */ /* 0x000fe20000000000 */
[----:B------:R-:W-:-:S03]  /*2d10*/  MOV R7, R14 ;  /* 0x0000000e00077202 */ /* 0x000fc60000000f00 */
[----:B------:R-:W-:Y:S01]  /*2d20*/  FFMA R29, R9, R9, R0 ;  /* 0x00000009091d7223 */ /* 0x000fe20000000000 */
[----:B------:R-:W-:-:S04]  /*2d30*/  IMAD.MOV.U32 R9, RZ, RZ, R17 ;  /* 0x000000ffff097224 */ /* 0x000fc800078e0011 */
        /* <DEDUP_REMOVED lines=18> */
[C---:B------:R-:W-:Y:S02]  /*2e60*/  @P1 FSETP.GEU.AND P2, PT, R29.reuse, R10, PT ;  /* 0x0000000a1d00120b */ /* 0x040fe40003f4e000 */
[----:B------:R-:W-:Y:S02]  /*2e70*/  @P1 MOV R2, R8 ;  /* 0x0000000800021202 */ /* 0x000fe40000000f00 */
[----:B------:R-:W-:Y:S02]  /*2e80*/  @P1 FSEL R10, R29, R10, !P2 ;  /* 0x0000000a1d0a1208 */ /* 0x000fe40005000000 */
[----:B-1----:R-:W-:Y:S02]  /*2e90*/  @P1 SEL R4, R17, R4, !P2 ;  /* 0x0000000411041207 */ /* 0x002fe40005000000 */
[----:B------:R-:W-:Y:S02]  /*2ea0*/  @P1 MOV R15, R3 ;  /* 0x00000003000f1202 */ /* 0x000fe40000000f00 */
[----:B------:R-:W-:-:S02]  /*2eb0*/  @P1 MOV R8, R10 ;  /* 0x0000000a00081202 */ /* 0x000fc40000000f00 */
[----:B------:R-:W-:-:S07]  /*2ec0*/  @P1 MOV R3, R4 ;  /* 0x0000000400031202 */ /* 0x000fce0000000f00 */
.L_x_90:
[----:B------:R-:W-:Y:S05]  /*2ed0*/  BSYNC.RECONVERGENT B1 ;  /* 0x0000000000017941 */ /* 0x000fea0003800200 */
.L_x_89:
[----:B------:R0:W-:Y:S01]  /*2ee0*/  STG.E desc[UR8][R40.64], R9 ;  /* 0x0000000928007986 */ /* 0x0001e2000c101908 */
[----:B-1----:R-:W-:Y:S01]  /*2ef0*/  VIADD R4, R0, 0xf3000000 ;  /* 0xf300000000047836 */ /* 0x002fe20000000000 */
[----:B------:R0:W1:Y:S01]  /*2f00*/  MUFU.RSQ R5, R0 ;  /* 0x0000000000057308 */ /* 0x0000620000001400 */
[----:B------:R-:W-:Y:S01]  /*2f10*/  BSSY.RECONVERGENT B1, `(.L_x_91) ;  /* 0x000000d000017945 */ /* 0x000fe20003800200 */
[----:B------:R0:W-:Y:S02]  /*2f20*/  STG.E desc[UR8][R40.64+0x4], R11 ;  /* 0x0000040b28007986 */ /* 0x0001e4000c101908 */
[----:B------:R-:W-:Y:S02]  /*2f30*/  ISETP.GT.U32.AND P1, PT, R4, 0x727fffff, PT ;  /* 0x727fffff0400780c */ /* 0x000fe40003f24070 */
[----:B------:R0:W-:Y:S04]  /*2f40*/  STG.E desc[UR8][R40.64+0x8], R15 ;  /* 0x0000080f28007986 */ /* 0x0001e8000c101908 */
[----:B------:R0:W-:Y:S07]  /*2f50*/  STG.E desc[UR8][R40.64+0xc], R3 ;  /* 0x00000c0328007986 */ /* 0x0001ee000c101908 */
[----:B-1----:R-:W-:Y:S05]  /*2f60*/  @!P1 BRA `(.L_x_92) ;  /* 0x00000000000c9947 */ /* 0x002fea0003800000 */
[----:B------:R-:W-:-:S07]  /*2f70*/  MOV R28, 0x2f90 ;  /* 0x00002f90001c7802 */ /* 0x000fce0000000f00 */
[----:B0--3--:R-:W-:Y:S05]  /*2f80*/  CALL.REL.NOINC `($__internal_0_$__cuda_sm20_sqrt_rn_f32_slowpath) ;  /* 0x0000000000f07944 */ /* 0x009fea0003c00000 */
[----:B------:R-:W-:Y:S05]  /*2f90*/  BRA `(.L_x_93) ;  /* 0x0000000000107947 */ /* 0x000fea0003800000 */
.L_x_92:
[C---:B---3--:R-:W-:Y:S01]  /*2fa0*/  FMUL.FTZ R31, R5.reuse, R0 ;  /* 0x00000000051f7220 */ /* 0x048fe20000410000 */
[----:B0-----:R-:W-:-:S03]  /*2fb0*/  FMUL.FTZ R3, R5, 0.5 ;  /* 0x3f00000005037820 */ /* 0x001fc60000410000 */
[----:B------:R-:W-:-:S04]  /*2fc0*/  FFMA R0, -R31, R31, R0 ;  /* 0x0000001f1f007223 */ /* 0x000fc80000000100 */
[----:B------:R-:W-:-:S07]  /*2fd0*/  FFMA R31, R0, R3, R31 ;  /* 0x00000003001f7223 */ /* 0x000fce000000001f */
.L_x_93:
[----:B------:R-:W-:Y:S05]  /*2fe0*/  BSYNC.RECONVERGENT B1 ;  /* 0x0000000000017941 */ /* 0x000fea0003800200 */
.L_x_91:
[----:B------:R0:W-:Y:S01]  /*2ff0*/  STG.E desc[UR8][R38.64], R31 ;  /* 0x0000001f26007986 */ /* 0x0001e2000c101908 */
[----:B------:R-:W-:Y:S01]  /*3000*/  IADD3 R0, PT, PT, R7, -0xd000000, RZ ;  /* 0xf300000007007810 */ /* 0x000fe20007ffe0ff */
[----:B------:R0:W1:Y:S01]  /*3010*/  MUFU.RSQ R4, R7 ;  /* 0x0000000700047308 */ /* 0x0000620000001400 */
[----:B------:R-:W-:Y:S02]  /*3020*/  BSSY.RECONVERGENT B1, `(.L_x_94) ;  /* 0x000000b000017945 */ /* 0x000fe40003800200 */
[----:B------:R-:W-:-:S13]  /*3030*/  ISETP.GT.U32.AND P1, PT, R0, 0x727fffff, PT ;  /* 0x727fffff0000780c */ /* 0x000fda0003f24070 */
[----:B0-----:R-:W-:Y:S05]  /*3040*/  @!P1 BRA `(.L_x_95) ;  /* 0x0000000000109947 */ /* 0x001fea0003800000 */
[----:B------:R-:W-:Y:S02]  /*3050*/  MOV R0, R7 ;  /* 0x0000000700007202 */ /* 0x000fe40000000f00 */
[----:B------:R-:W-:-:S07]  /*3060*/  MOV R28, 0x3080 ;  /* 0x00003080001c7802 */ /* 0x000fce0000000f00 */
[----:B-1----:R-:W-:Y:S05]  /*3070*/  CALL.REL.NOINC `($__internal_0_$__cuda_sm20_sqrt_rn_f32_slowpath) ;  /* 0x0000000000b47944 */ /* 0x002fea0003c00000 */
[----:B------:R-:W-:Y:S05]  /*3080*/  BRA `(.L_x_96) ;  /* 0x0000000000107947 */ /* 0x000fea0003800000 */
.L_x_95:
[C---:B-1----:R-:W-:Y:S01]  /*3090*/  FMUL.FTZ R0, R4.reuse, R7 ;  /* 0x0000000704007220 */ /* 0x042fe20000410000 */
[----:B------:R-:W-:-:S03]  /*30a0*/  FMUL.FTZ R31, R4, 0.5 ;  /* 0x3f000000041f7820 */ /* 0x000fc60000410000 */
[----:B------:R-:W-:-:S04]  /*30b0*/  FFMA R7, -R0, R0, R7 ;  /* 0x0000000000077223 */ /* 0x000fc80000000107 */
[----:B------:R-:W-:-:S07]  /*30c0*/  FFMA R31, R7, R31, R0 ;  /* 0x0000001f071f7223 */ /* 0x000fce0000000000 */
.L_x_96:
[----:B------:R-:W-:Y:S05]  /*30d0*/  BSYNC.RECONVERGENT B1 ;  /* 0x0000000000017941 */ /* 0x000fea0003800200 */
.L_x_94:
[----:B------:R0:W-:Y:S01]  /*30e0*/  STG.E desc[UR8][R38.64+0x4], R31 ;  /* 0x0000041f26007986 */ /* 0x0001e2000c101908 */
[----:B------:R-:W-:Y:S01]  /*30f0*/  VIADD R0, R2, 0xf3000000 ;  /* 0xf300000002007836 */ /* 0x000fe20000000000 */
[----:B------:R0:W1:Y:S01]  /*3100*/  MUFU.RSQ R3, R2 ;  /* 0x0000000200037308 */ /* 0x0000620000001400 */
[----:B------:R-:W-:Y:S03]  /*3110*/  BSSY.RECONVERGENT B1, `(.L_x_97) ;  /* 0x000000b000017945 */ /* 0x000fe60003800200 */
[----:B------:R-:W-:-:S13]  /*3120*/  ISETP.GT.U32.AND P1, PT, R0, 0x727fffff, PT ;  /* 0x727fffff0000780c */ /* 0x000fda0003f24070 */
[----:B01----:R-:W-:Y:S05]  /*3130*/  @!P1 BRA `(.L_x_98) ;  /* 0x0000000000109947 */ /* 0x003fea0003800000 */
[----:B------:R-:W-:Y:S02]  /*3140*/  MOV R0, R2 ;  /* 0x0000000200007202 */ /* 0x000fe40000000f00 */
[----:B------:R-:W-:-:S07]  /*3150*/  MOV R28, 0x3170 ;  /* 0x00003170001c7802 */ /* 0x000fce0000000f00 */
[----:B------:R-:W-:Y:S05]  /*3160*/  CALL.REL.NOINC `($__internal_0_$__cuda_sm20_sqrt_rn_f32_slowpath) ;  /* 0x0000000000787944 */ /* 0x000fea0003c00000 */
[----:B------:R-:W-:Y:S05]  /*3170*/  BRA `(.L_x_99) ;  /* 0x0000000000107947 */ /* 0x000fea0003800000 */
.L_x_98:
[C---:B------:R-:W-:Y:S01]  /*3180*/  FMUL.FTZ R31, R3.reuse, R2 ;  /* 0x00000002031f7220 */ /* 0x040fe20000410000 */
[----:B------:R-:W-:-:S03]  /*3190*/  FMUL.FTZ R0, R3, 0.5 ;  /* 0x3f00000003007820 */ /* 0x000fc60000410000 */
[----:B------:R-:W-:-:S04]  /*31a0*/  FFMA R2, -R31, R31, R2 ;  /* 0x0000001f1f027223 */ /* 0x000fc80000000102 */
[----:B------:R-:W-:-:S07]  /*31b0*/  FFMA R31, R2, R0, R31 ;  /* 0x00000000021f7223 */ /* 0x000fce000000001f */
.L_x_99:
[----:B------:R-:W-:Y:S05]  /*31c0*/  BSYNC.RECONVERGENT B1 ;  /* 0x0000000000017941 */ /* 0x000fea0003800200 */
.L_x_97:
[----:B------:R0:W-:Y:S01]  /*31d0*/  STG.E desc[UR8][R38.64+0x8], R31 ;  /* 0x0000081f26007986 */ /* 0x0001e2000c101908 */
[----:B------:R-:W-:Y:S01]  /*31e0*/  IADD3 R0, PT, PT, R8, -0xd000000, RZ ;  /* 0xf300000008007810 */ /* 0x000fe20007ffe0ff */
[----:B------:R0:W1:Y:S01]  /*31f0*/  MUFU.RSQ R3, R8 ;  /* 0x0000000800037308 */ /* 0x0000620000001400 */
[----:B------:R-:W-:Y:S02]  /*3200*/  BSSY.RECONVERGENT B1, `(.L_x_100) ;  /* 0x000000b000017945 */ /* 0x000fe40003800200 */
[----:B------:R-:W-:-:S13]  /*3210*/  ISETP.GT.U32.AND P1, PT, R0, 0x727fffff, PT ;  /* 0x727fffff0000780c */ /* 0x000fda0003f24070 */
[----:B0-----:R-:W-:Y:S05]  /*3220*/  @!P1 BRA `(.L_x_101) ;  /* 0x0000000000109947 */ /* 0x001fea0003800000 */
[----:B------:R-:W-:Y:S01]  /*3230*/  IMAD.MOV.U32 R0, RZ, RZ, R8 ;  /* 0x000000ffff007224 */ /* 0x000fe200078e0008 */
[----:B------:R-:W-:-:S07]  /*3240*/  MOV R28, 0x3260 ;  /* 0x00003260001c7802 */ /* 0x000fce0000000f00 */
[----:B-1----:R-:W-:Y:S05]  /*3250*/  CALL.REL.NOINC `($__internal_0_$__cuda_sm20_sqrt_rn_f32_slowpath) ;  /* 0x00000000003c7944 */ /* 0x002fea0003c00000 */
[----:B------:R-:W-:Y:S05]  /*3260*/  BRA `(.L_x_102) ;  /* 0x0000000000107947 */ /* 0x000fea0003800000 */
.L_x_101:
[C---:B-1----:R-:W-:Y:S01]  /*3270*/  FMUL.FTZ R31, R3.reuse, R8 ;  /* 0x00000008031f7220 */ /* 0x042fe20000410000 */
[----:B------:R-:W-:-:S03]  /*3280*/  FMUL.FTZ R0, R3, 0.5 ;  /* 0x3f00000003007820 */ /* 0x000fc60000410000 */
[----:B------:R-:W-:-:S04]  /*3290*/  FFMA R8, -R31, R31, R8 ;  /* 0x0000001f1f087223 */ /* 0x000fc80000000108 */
[----:B------:R-:W-:-:S07]  /*32a0*/  FFMA R31, R8, R0, R31 ;  /* 0x00000000081f7223 */ /* 0x000fce000000001f */
.L_x_102:
[----:B------:R-:W-:Y:S05]  /*32b0*/  BSYNC.RECONVERGENT B1 ;  /* 0x0000000000017941 */ /* 0x000fea0003800200 */
.L_x_100:
[----:B------:R4:W-:Y:S02]  /*32c0*/  STG.E desc[UR8][R38.64+0xc], R31 ;  /* 0x00000c1f26007986 */ /* 0x0009e4000c101908 */
.L_x_60:
[----:B------:R-:W-:Y:S05]  /*32d0*/  @!P0 BRA `(.L_x_103) ;  /* 0xffffffcc009c8947 */ /* 0x000fea000383ffff */
.L_x_1:
[----:B-12---:R-:W-:Y:S05]  /*32e0*/  BSYNC.RECONVERGENT B0 ;  /* 0x0000000000007941 */ /* 0x006fea0003800200 */
.L_x_0:
[----:B------:R-:W1:Y:S01]  /*32f0*/  LDCU UR5, c[0x0][0x370] ;  /* 0x00006e00ff0577ac */ /* 0x000e620008000800 */
[----:B------:R-:W2:Y:S01]  /*3300*/  LDCU UR7, c[0x0][0x380] ;  /* 0x00007000ff0777ac */ /* 0x000ea20008000800 */
[----:B-1----:R-:W-:-:S04]  /*3310*/  UIADD3 UR4, UPT, UPT, UR5, UR4, URZ ;  /* 0x0000000405047290 */ /* 0x002fc8000fffe0ff */
[----:B--2---:R-:W-:-:S09]  /*3320*/  UISETP.GE.AND UP0, UPT, UR4, UR7, UPT ;  /* 0x000000070400728c */ /* 0x004fd2000bf06270 */
[----:B------:R-:W-:Y:S05]  /*3330*/  BRA.U !UP0, `(.L_x_104) ;  /* 0xffffffcd086c7547 */ /* 0x000fea000b83ffff */
[----:B------:R-:W-:Y:S05]  /*3340*/  EXIT ;  /* 0x000000000000794d */ /* 0x000fea0003800000 */
        .weak           $__internal_0_$__cuda_sm20_sqrt_rn_f32_slowpath
        .type           $__internal_0_$__cuda_sm20_sqrt_rn_f32_slowpath,@function
        .size           $__internal_0_$__cuda_sm20_sqrt_rn_f32_slowpath,(.L_x_152 - $__internal_0_$__cuda_sm20_sqrt_rn_f32_slowpath)
$__internal_0_$__cuda_sm20_sqrt_rn_f32_slowpath:
[----:B------:R-:W-:-:S13]  /*3350*/  LOP3.LUT P2, RZ, R0, 0x7fffffff, RZ, 0xc0, !PT ;  /* 0x7fffffff00ff7812 */ /* 0x000fda000784c0ff */
[----:B------:R-:W-:Y:S01]  /*3360*/  @!P2 MOV R31, R0 ;  /* 0x00000000001fa202 */ /* 0x000fe20000000f00 */
[----:B------:R-:W-:Y:S06]  /*3370*/  @!P2 BRA `(.L_x_105) ;  /* 0x000000000040a947 */ /* 0x000fec0003800000 */
[----:B------:R-:W-:-:S13]  /*3380*/  FSETP.GEU.FTZ.AND P2, PT, R0, RZ, PT ;  /* 0x000000ff0000720b */ /* 0x000fda0003f5e000 */
[----:B------:R-:W-:Y:S01]  /*3390*/  @!P2 MOV R31, 0x7fffffff ;  /* 0x7fffffff001fa802 */ /* 0x000fe20000000f00 */
[----:B------:R-:W-:Y:S06]  /*33a0*/  @!P2 BRA `(.L_x_105) ;  /* 0x000000000034a947 */ /* 0x000fec0003800000 */
[----:B------:R-:W-:-:S13]  /*33b0*/  FSETP.GTU.FTZ.AND P2, PT, |R0|, +INF , PT ;  /* 0x7f8000000000780b */ /* 0x000fda0003f5c200 */
[----:B------:R-:W-:Y:S01]  /*33c0*/  @P2 FADD.FTZ R31, R0, 1 ;  /* 0x3f800000001f2421 */ /* 0x000fe20000010000 */
[----:B------:R-:W-:Y:S06]  /*33d0*/  @P2 BRA `(.L_x_105) ;  /* 0x0000000000282947 */ /* 0x000fec0003800000 */
[----:B------:R-:W-:-:S13]  /*33e0*/  FSETP.NEU.FTZ.AND P2, PT, |R0|, +INF , PT ;  /* 0x7f8000000000780b */ /* 0x000fda0003f5d200 */
[----:B------:R-:W-:-:S04]  /*33f0*/  @P2 FFMA R31, R0, 1.84467440737095516160e+19, RZ ;  /* 0x5f800000001f2823 */ /* 0x000fc800000000ff */
[----:B------:R-:W0:Y:S02]  /*3400*/  @P2 MUFU.RSQ R32, R31 ;  /* 0x0000001f00202308 */ /* 0x000e240000001400 */
[----:B0-----:R-:W-:Y:S01]  /*3410*/  @P2 FMUL.FTZ R33, R31, R32 ;  /* 0x000000201f212220 */ /* 0x001fe20000410000 */
[----:B------:R-:W-:-:S03]  /*3420*/  @P2 FMUL.FTZ R32, R32, 0.5 ;  /* 0x3f00000020202820 */ /* 0x000fc60000410000 */
[----:B------:R-:W-:-:S04]  /*3430*/  @P2 FADD.FTZ R34, -R33, -RZ ;  /* 0x800000ff21222221 */ /* 0x000fc80000010100 */
[----:B------:R-:W-:Y:S01]  /*3440*/  @P2 FFMA R34, R33, R34, R31 ;  /* 0x0000002221222223 */ /* 0x000fe2000000001f */
[----:B------:R-:W-:-:S03]  /*3450*/  @!P2 IMAD.MOV.U32 R31, RZ, RZ, R0 ;  /* 0x000000ffff1fa224 */ /* 0x000fc600078e0000 */
[----:B------:R-:W-:-:S04]  /*3460*/  @P2 FFMA R32, R34, R32, R33 ;  /* 0x0000002022202223 */ /* 0x000fc80000000021 */
[----:B------:R-:W-:-:S07]  /*3470*/  @P2 FMUL.FTZ R31, R32, 2.3283064365386962891e-10 ;  /* 0x2f800000201f2820 */ /* 0x000fce0000410000 */
.L_x_105:
[----:B------:R-:W-:Y:S01]  /*3480*/  HFMA2 R33, -RZ, RZ, 0, 0 ;  /* 0x00000000ff217431 */ /* 0x000fe200000001ff */
[----:B------:R-:W-:-:S04]  /*3490*/  MOV R32, R28 ;  /* 0x0000001c00207202 */ /* 0x000fc80000000f00 */
[----:B------:R-:W-:Y:S05]  /*34a0*/  RET.REL.NODEC R32 `(_Z9cal_nnidxiiiPKfS0_PiPf) ;  /* 0xffffffc820d47950 */ /* 0x000fea0003c3ffff */
.L_x_106:
[----:B------:R-:W-:-:S00]  /*34b0*/  BRA `(.L_x_106) ;  /* 0xfffffffc00fc7947 */ /* 0x000fc0000383ffff */
[----:B------:R-:W-:-:S00]  /*34c0*/  NOP ;  /* 0x0000000000007918 */ /* 0x000fc00000000000 */
        /* <DEDUP_REMOVED lines=11> */
.L_x_152:


//--------------------- .text._Z16cal_nnidx_sphereiiiifPKfS0_PiS1_Pf --------------------------
	.section	.text._Z16cal_nnidx_sphereiiiifPKfS0_PiS1_Pf,"ax",@progbits
	.align	128
        .global         _Z16cal_nnidx_sphereiiiifPKfS0_PiS1_Pf
        .type           _Z16cal_nnidx_sphereiiiifPKfS0_PiS1_Pf,@function
        .size           _Z16cal_nnidx_sphereiiiifPKfS0_PiS1_Pf,(.L_x_153 - _Z16cal_nnidx_sphereiiiifPKfS0_PiS1_Pf)
        .other          _Z16cal_nnidx_sphereiiiifPKfS0_PiS1_Pf,@"STO_CUDA_ENTRY STV_DEFAULT"
_Z16cal_nnidx_sphereiiiifPKfS0_PiS1_Pf:
.text._Z16cal_nnidx_sphereiiiifPKfS0_PiS1_Pf:
        /* <DEDUP_REMOVED lines=9> */
[----:B------:R-:W1:Y:S01]  /*0090*/  LDCU UR5, c[0x0][0x390] ;  /* 0x00007200ff0577ac */ /* 0x000e620008000800 */
[C---:B------:R-:W-:Y:S02]  /*00a0*/  LOP3.LUT R2, R3.reuse, 0x7ffffffc, RZ, 0xc0, !PT ;  /* 0x7ffffffc03027812 */ /* 0x040fe400078ec0ff */
[----:B------:R-:W-:Y:S01]  /*00b0*/  LOP3.LUT R3, R3, 0x3, RZ, 0xc0, !PT ;  /* 0x0000000303037812 */ /* 0x000fe200078ec0ff */
[----:B------:R-:W2:Y:S01]  /*00c0*/  LDCU.64 UR6, c[0x0][0x358] ;  /* 0x00006b00ff0677ac */ /* 0x000ea20008000a00 */
[----:B------:R-:W-:Y:S02]  /*00d0*/  IADD3 R5, PT, PT, -R2, RZ, RZ ;  /* 0x000000ff02057210 */ /* 0x000fe40007ffe1ff */
[----:B-1----:R-:W-:-:S07]  /*00e0*/  MOV R4, UR5 ;  /* 0x0000000500047c02 */ /* 0x002fce0008000f00 */
.L_x_149:
[----:B0-----:R-:W0:Y:S01]  /*00f0*/  LDCU UR5, c[0x0][0x388] ;  /* 0x00007100ff0577ac */ /* 0x001e220008000800 */
[----:B------:R-:W-:Y:S01]  /*0100*/  BSSY.RECONVERGENT B1, `(.L_x_107) ;  /* 0x0000146000017945 */ /* 0x000fe20003800200 */
[----:B-1----:R-:W1:Y:S01]  /*0110*/  LDCU UR8, c[0x0][0x38c] ;  /* 0x00007180ff0877ac */ /* 0x002e620008000800 */
[----:B0-----:R-:W-:-:S13]  /*0120*/  ISETP.GE.AND P0, PT, R0, UR5, PT ;  /* 0x0000000500007c0c */ /* 0x001fda000bf06270 */
[----:B-1----:R-:W-:Y:S05]  /*0130*/  @P0 BRA `(.L_x_108) ;  /* 0x0000001400080947 */ /* 0x002fea0003800000 */
[----:B------:R-:W0:Y:S01]  /*0140*/  LDC R6, c[0x0][0x384] ;  /* 0x0000e100ff067b82 */ /* 0x000e220000000800 */
[----:B------:R-:W-:Y:S01]  /*0150*/  MOV R7, R0 ;  /* 0x0000000000077202 */ /* 0x000fe20000000f00 */
[----:B0-----:R-:W-:-:S05]  /*0160*/  IMAD R6, R6, UR4, RZ ;  /* 0x0000000406067c24 */ /* 0x001fca000f8e02ff */
[----:B------:R-:W-:-:S07]  /*0170*/  LEA R8, R6, R6, 0x1 ;  /* 0x0000000606087211 */ /* 0x000fce00078e08ff */
.L_x_148:
[----:B0-----:R-:W0:Y:S08]  /*0180*/  LDC R10, c[0x0][0x388] ;  /* 0x0000e200ff0a7b82 */ /* 0x001e300000000800 */
[----:B-1----:R-:W1:Y:S01]  /*0190*/  LDC.64 R12, c[0x0][0x3a0] ;  /* 0x0000e800ff0c7b82 */ /* 0x002e620000000a00 */
[----:B0-----:R-:W-:-:S05]  /*01a0*/  IMAD R9, R10, UR4, R7 ;  /* 0x000000040a097c24 */ /* 0x001fca000f8e0207 */
[----:B------:R-:W-:-:S05]  /*01b0*/  LEA R11, R9, R9, 0x1 ;  /* 0x00000009090b7211 */ /* 0x000fca00078e08ff */
[----:B-1----:R-:W-:-:S05]  /*01c0*/  IMAD.WIDE R12, R11, 0x4, R12 ;  /* 0x000000040b0c7825 */ /* 0x002fca00078e020c */
[----:B--2---:R0:W5:Y:S04]  /*01d0*/  LDG.E R10, desc[UR6][R12.64] ;  /* 0x000000060c0a7981 */ /* 0x004168000c1e1900 */
[----:B------:R0:W5:Y:S04]  /*01e0*/  LDG.E R11, desc[UR6][R12.64+0x4] ;  /* 0x000004060c0b7981 */ /* 0x000168000c1e1900 */
[----:B------:R0:W5:Y:S01]  /*01f0*/  LDG.E R18, desc[UR6][R12.64+0x8] ;  /* 0x000008060c127981 */ /* 0x000162000c1e1900 */
[----:B------:R-:W-:Y:S01]  /*0200*/  BSSY.RECONVERGENT B0, `(.L_x_109) ;  /* 0x000012c000007945 */ /* 0x000fe20003800200 */
.L_x_147:
[----:B-1----:R-:W1:Y:S01]  /*0210*/  LDCU UR5, c[0x0][0x384] ;  /* 0x00007080ff0577ac */ /* 0x002e620008000800 */
[----:B------:R-:W-:Y:S01]  /*0220*/  HFMA2 R19, -RZ, RZ, 0, 0 ;  /* 0x00000000ff137431 */ /* 0x000fe200000001ff */
[----:B------:R-:W-:Y:S01]  /*0230*/  MOV R22, RZ ;  /* 0x000000ff00167202 */ /* 0x000fe20000000f00 */
[----:B-1----:R-:W-:-:S09]  /*0240*/  UISETP.GE.U32.AND UP0, UPT, UR5, 0x4, UPT ;  /* 0x000000040500788c */ /* 0x002fd2000bf06070 */
[----:B--2---:R-:W-:Y:S05]  /*0250*/  BRA.U !UP0, `(.L_x_110) ;  /* 0x0000000908887547 */ /* 0x004fea000b800000 */
[----:B------:R-:W-:Y:S02]  /*0260*/  MOV R22, RZ ;  /* 0x000000ff00167202 */ /* 0x000fe40000000f00 */
[----:B------:R-:W-:Y:S02]  /*0270*/  MOV R19, 0x1 ;  /* 0x0000000100137802 */ /* 0x000fe40000000f00 */
[----:B------:R-:W-:Y:S02]  /*0280*/  MOV R20, R8 ;  /* 0x0000000800147202 */ /* 0x000fe40000000f00 */
[----:B------:R-:W-:-:S07]  /*0290*/  MOV R21, R5 ;  /* 0x0000000500157202 */ /* 0x000fce0000000f00 */
.L_x_131:
[----:B0-----:R-:W0:Y:S02]  /*02a0*/  LDC.64 R12, c[0x0][0x398] ;  /* 0x0000e600ff0c7b82 */ /* 0x001e240000000a00 */
[----:B0-----:R-:W-:-:S05]  /*02b0*/  IMAD.WIDE R12, R20, 0x4, R12 ;  /* 0x00000004140c7825 */ /* 0x001fca00078e020c */
[----:B------:R-:W2:Y:S04]  /*02c0*/  LDG.E R14, desc[UR6][R12.64+0x4] ;  /* 0x000004060c0e7981 */ /* 0x000ea8000c1e1900 */
[----:B------:R-:W3:Y:S04]  /*02d0*/  LDG.E R15, desc[UR6][R12.64] ;  /* 0x000000060c0f7981 */ /* 0x000ee8000c1e1900 */
[----:B------:R-:W4:Y:S01]  /*02e0*/  LDG.E R17, desc[UR6][R12.64+0x8] ;  /* 0x000008060c117981 */ /* 0x000f22000c1e1900 */
[----:B------:R-:W-:Y:S01]  /*02f0*/  IADD3 R21, PT, PT, R21, 0x4, RZ ;  /* 0x0000000415157810 */ /* 0x000fe20007ffe0ff */
[----:B------:R-:W-:Y:S03]  /*0300*/  BSSY.RECONVERGENT B2, `(.L_x_111) ;  /* 0x0000015000027945 */ /* 0x000fe60003800200 */
[----:B------:R-:W-:Y:S01]  /*0310*/  ISETP.NE.AND P0, PT, R21, RZ, PT ;  /* 0x000000ff1500720c */ /* 0x000fe20003f05270 */
[----:B--2--5:R-:W-:Y:S01]  /*0320*/  FADD R14, -R11, R14 ;  /* 0x0000000e0b0e7221 */ /* 0x024fe20000000100 */
[----:B---3--:R-:W-:-:S03]  /*0330*/  FADD R15, -R10, R15 ;  /* 0x0000000f0a0f7221 */ /* 0x008fc60000000100 */
[----:B------:R-:W-:Y:S01]  /*0340*/  FMUL R14, R14, R14 ;  /* 0x0000000e0e0e7220 */ /* 0x000fe20000400000 */
[----:B----4-:R-:W-:-:S03]  /*0350*/  FADD R17, -R18, R17 ;  /* 0x0000001112117221 */ /* 0x010fc60000000100 */
[----:B------:R-:W-:-:S04]  /*0360*/  FFMA R14, R15, R15, R14 ;  /* 0x0000000f0f0e7223 */ /* 0x000fc8000000000e */
[----:B------:R-:W-:-:S04]  /*0370*/  FFMA R16, R17, R17, R14 ;  /* 0x0000001111107223 */ /* 0x000fc8000000000e */
[----:B------:R0:W1:Y:S01]  /*0380*/  MUFU.RSQ R15, R16 ;  /* 0x00000010000f7308 */ /* 0x0000620000001400 */
[----:B------:R-:W-:-:S04]  /*0390*/  IADD3 R14, PT, PT, R16, -0xd000000, RZ ;  /* 0xf3000000100e7810 */ /* 0x000fc80007ffe0ff */
[----:B------:R-:W-:-:S13]  /*03a0*/  ISETP.GT.U32.AND P1, PT, R14, 0x727fffff, PT ;  /* 0x727fffff0e00780c */ /* 0x000fda0003f24070 */
[----:B01----:R-:W-:Y:S05]  /*03b0*/  @!P1 BRA `(.L_x_112) ;  /* 0x0000000000149947 */ /* 0x003fea0003800000 */
[----:B------:R-:W-:Y:S02]  /*03c0*/  MOV R14, R16 ;  /* 0x00000010000e7202 */ /* 0x000fe40000000f00 */
[----:B------:R-:W-:-:S07]  /*03d0*/  MOV R16, 0x3f0 ;  /* 0x000003f000107802 */ /* 0x000fce0000000f00 */
[----:B------:R-:W-:Y:S05]  /*03e0*/  CALL.REL.NOINC `($__internal_1_$__cuda_sm20_sqrt_rn_f32_slowpath) ;  /* 0x0000001000787944 */ /* 0x000fea0003c00000 */
[----:B------:R-:W-:Y:S01]  /*03f0*/  MOV R23, R17 ;  /* 0x0000001100177202 */ /* 0x000fe20000000f00 */
[----:B------:R-:W-:Y:S06]  /*0400*/  BRA `(.L_x_113) ;  /* 0x0000000000107947 */ /* 0x000fec0003800000 */
.L_x_112:
[----:B------:R-:W-:Y:S01]  /*0410*/  FMUL.FTZ R23, R16, R15 ;  /* 0x0000000f10177220 */ /* 0x000fe20000410000 */
[----:B------:R-:W-:-:S03]  /*0420*/  FMUL.FTZ R15, R15, 0.5 ;  /* 0x3f0000000f0f7820 */ /* 0x000fc60000410000 */
[----:B------:R-:W-:-:S04]  /*0430*/  FFMA R14, -R23, R23, R16 ;  /* 0x00000017170e7223 */ /* 0x000fc80000000110 */
[----:B------:R-:W-:-:S07]  /*0440*/  FFMA R23, R14, R15, R23 ;  /* 0x0000000f0e177223 */ /* 0x000fce0000000017 */
.L_x_113:
[----:B------:R-:W-:Y:S05]  /*0450*/  BSYNC.RECONVERGENT B2 ;  /* 0x0000000000027941 */ /* 0x000fea0003800200 */
.L_x_111:
[----:B------:R-:W-:Y:S01]  /*0460*/  FSETP.GEU.AND P1, PT, R23, R4, PT ;  /* 0x000000041700720b */ /* 0x000fe20003f2e000 */
[----:B------:R-:W-:-:S12]  /*0470*/  BSSY.RECONVERGENT B2, `(.L_x_114) ;  /* 0x000000c000027945 */ /* 0x000fd80003800200 */
[----:B------:R-:W-:Y:S05]  /*0480*/  @P1 BRA `(.L_x_115) ;  /* 0x0000000000281947 */ /* 0x000fea0003800000 */
[----:B------:R-:W-:-:S13]  /*0490*/  ISETP.GE.AND P1, PT, R22, UR8, PT ;  /* 0x0000000816007c0c */ /* 0x000fda000bf26270 */
[----:B------:R-:W0:Y:S01]  /*04a0*/  @!P1 LDC.64 R16, c[0x0][0x3a8] ;  /* 0x0000ea00ff109b82 */ /* 0x000e220000000a00 */
[----:B------:R-:W-:Y:S01]  /*04b0*/  @!P1 IMAD R25, R9, UR8, R22 ;  /* 0x0000000809199c24 */ /* 0x000fe2000f8e0216 */
[----:B------:R-:W-:Y:S02]  /*04c0*/  @!P1 IADD3 R27, PT, PT, R19, -0x1, RZ ;  /* 0xffffffff131b9810 */ /* 0x000fe40007ffe0ff */
[----:B------:R-:W-:-:S04]  /*04d0*/  IADD3 R22, PT, PT, R22, 0x1, RZ ;  /* 0x0000000116167810 */ /* 0x000fc80007ffe0ff */
[----:B------:R-:W1:Y:S01]  /*04e0*/  @!P1 LDC.64 R14, c[0x0][0x3b8] ;  /* 0x0000ee00ff0e9b82 */ /* 0x000e620000000a00 */
[----:B0-----:R-:W-:-:S05]  /*04f0*/  @!P1 IMAD.WIDE R16, R25, 0x4, R16 ;  /* 0x0000000419109825 */ /* 0x001fca00078e0210 */
[----:B------:R0:W-:Y:S01]  /*0500*/  @!P1 STG.E desc[UR6][R16.64], R27 ;  /* 0x0000001b10009986 */ /* 0x0001e2000c101906 */
[----:B-1----:R-:W-:-:S05]  /*0510*/  @!P1 IMAD.WIDE R14, R25, 0x4, R14 ;  /* 0x00000004190e9825 */ /* 0x002fca00078e020e */
[----:B------:R0:W-:Y:S02]  /*0520*/  @!P1 STG.E desc[UR6][R14.64], R23 ;  /* 0x000000170e009986 */ /* 0x0001e4000c101906 */
.L_x_115:
[----:B------:R-:W-:Y:S05]  /*0530*/  BSYNC.RECONVERGENT B2 ;  /* 0x0000000000027941 */ /* 0x000fea0003800200 */
.L_x_114:
[----:B0-----:R-:W2:Y:S04]  /*0540*/  LDG.E R14, desc[UR6][R12.64+0x10] ;  /* 0x000010060c0e7981 */ /* 0x001ea8000c1e1900 */
[----:B------:R-:W3:Y:S04]  /*0550*/  LDG.E R15, desc[UR6][R12.64+0xc] ;  /* 0x00000c060c0f7981 */ /* 0x000ee8000c1e1900 */
[----:B------:R-:W4:Y:S01]  /*0560*/  LDG.E R17, desc[UR6][R12.64+0x14] ;  /* 0x000014060c117981 */ /* 0x000f22000c1e1900 */
[----:B------:R-:W-:Y:S01]  /*0570*/  BSSY.RECONVERGENT B2, `(.L_x_116) ;  /* 0x0000014000027945 */ /* 0x000fe20003800200 */
[----:B--2---:R-:W-:Y:S01]  /*0580*/  FADD R14, -R11, R14 ;  /* 0x0000000e0b0e7221 */ /* 0x004fe20000000100 */
        /* <DEDUP_REMOVED lines=14> */
.L_x_117:
[----:B------:R-:W-:Y:S01]  /*0670*/  FMUL.FTZ R23, R16, R15 ;  /* 0x0000000f10177220 */ /* 0x000fe20000410000 */
[----:B------:R-:W-:-:S03]  /*0680*/  FMUL.FTZ R15, R15, 0.5 ;  /* 0x3f0000000f0f7820 */ /* 0x000fc60000410000 */
[----:B------:R-:W-:-:S04]  /*0690*/  FFMA R14, -R23, R23, R16 ;  /* 0x00000017170e7223 */ /* 0x000fc80000000110 */
[----:B------:R-:W-:-:S07]  /*06a0*/  FFMA R23, R14, R15, R23 ;  /* 0x0000000f0e177223 */ /* 0x000fce0000000017 */
.L_x_118:
[----:B------:R-:W-:Y:S05]  /*06b0*/  BSYNC.RECONVERGENT B2 ;  /* 0x0000000000027941 */ /* 0x000fea0003800200 */
.L_x_116:
[----:B------:R-:W-:Y:S01]  /*06c0*/  FSETP.GEU.AND P1, PT, R23, R4, PT ;  /* 0x000000041700720b */ /* 0x000fe20003f2e000 */
[----:B------:R-:W-:-:S12]  /*06d0*/  BSSY.RECONVERGENT B2, `(.L_x_119) ;  /* 0x000000b000027945 */ /* 0x000fd80003800200 */
[----:B------:R-:W-:Y:S05]  /*06e0*/  @P1 BRA `(.L_x_120) ;  /* 0x0000000000241947 */ /* 0x000fea0003800000 */
[----:B------:R-:W-:-:S13]  /*06f0*/  ISETP.GE.AND P1, PT, R22, UR8, PT ;  /* 0x0000000816007c0c */ /* 0x000fda000bf26270 */
[----:B------:R-:W0:Y:S01]  /*0700*/  @!P1 LDC.64 R16, c[0x0][0x3a8] ;  /* 0x0000ea00ff109b82 */ /* 0x000e220000000a00 */
[----:B------:R-:W-:Y:S01]  /*0710*/  @!P1 IMAD R25, R9, UR8, R22 ;  /* 0x0000000809199c24 */ /* 0x000fe2000f8e0216 */
[----:B------:R-:W-:-:S06]  /*0720*/  IADD3 R22, PT, PT, R22, 0x1, RZ ;  /* 0x0000000116167810 */ /* 0x000fcc0007ffe0ff */
[----:B------:R-:W1:Y:S01]  /*0730*/  @!P1 LDC.64 R14, c[0x0][0x3b8] ;  /* 0x0000ee00ff0e9b82 */ /* 0x000e620000000a00 */
[----:B0-----:R-:W-:-:S05]  /*0740*/  @!P1 IMAD.WIDE R16, R25, 0x4, R16 ;  /* 0x0000000419109825 */ /* 0x001fca00078e0210 */
[----:B------:R0:W-:Y:S01]  /*0750*/  @!P1 STG.E desc[UR6][R16.64], R19 ;  /* 0x0000001310009986 */ /* 0x0001e2000c101906 */
[----:B-1----:R-:W-:-:S05]  /*0760*/  @!P1 IMAD.WIDE R14, R25, 0x4, R14 ;  /* 0x00000004190e9825 */ /* 0x002fca00078e020e */
[----:B------:R0:W-:Y:S02]  /*0770*/  @!P1 STG.E desc[UR6][R14.64], R23 ;  /* 0x000000170e009986 */ /* 0x0001e4000c101906 */
.L_x_120:
[----:B------:R-:W-:Y:S05]  /*0780*/  BSYNC.RECONVERGENT B2 ;  /* 0x0000000000027941 */ /* 0x000fea0003800200 */
.L_x_119:
        /* <DEDUP_REMOVED lines=19> */
.L_x_122:
[----:B------:R-:W-:Y:S01]  /*08c0*/  FMUL.FTZ R23, R16, R15 ;  /* 0x0000000f10177220 */ /* 0x000fe20000410000 */
[----:B------:R-:W-:-:S03]  /*08d0*/  FMUL.FTZ R15, R15, 0.5 ;  /* 0x3f0000000f0f7820 */ /* 0x000fc60000410000 */
[----:B------:R-:W-:-:S04]  /*08e0*/  FFMA R14, -R23, R23, R16 ;  /* 0x00000017170e7223 */ /* 0x000fc80000000110 */
[----:B------:R-:W-:-:S07]  /*08f0*/  FFMA R23, R14, R15, R23 ;  /* 0x0000000f0e177223 */ /* 0x000fce0000000017 */
.L_x_123:
[----:B------:R-:W-:Y:S05]  /*0900*/  BSYNC.RECONVERGENT B2 ;  /* 0x0000000000027941 */ /* 0x000fea0003800200 */
.L_x_121:
[----:B------:R-:W-:Y:S01]  /*0910*/  FSETP.GEU.AND P1, PT, R23, R4, PT ;  /* 0x000000041700720b */ /* 0x000fe20003f2e000 */
[----:B------:R-:W-:-:S12]  /*0920*/  BSSY.RECONVERGENT B2, `(.L_x_124) ;  /* 0x000000c000027945 */ /* 0x000fd80003800200 */
[----:B------:R-:W-:Y:S05]  /*0930*/  @P1 BRA `(.L_x_125) ;  /* 0x0000000000281947 */ /* 0x000fea0003800000 */
[----:B------:R-:W-:-:S13]  /*0940*/  ISETP.GE.AND P1, PT, R22, UR8, PT ;  /* 0x0000000816007c0c */ /* 0x000fda000bf26270 */
[----:B------:R-:W0:Y:S01]  /*0950*/  @!P1 LDC.64 R16, c[0x0][0x3a8] ;  /* 0x0000ea00ff109b82 */ /* 0x000e220000000a00 */
[----:B------:R-:W-:Y:S01]  /*0960*/  @!P1 IMAD R27, R9, UR8, R22 ;  /* 0x00000008091b9c24 */ /* 0x000fe2000f8e0216 */
[----:B------:R-:W-:Y:S02]  /*0970*/  @!P1 IADD3 R25, PT, PT, R19, 0x1, RZ ;  /* 0x0000000113199810 */ /* 0x000fe40007ffe0ff */
[----:B------:R-:W-:-:S04]  /*0980*/  IADD3 R22, PT, PT, R22, 0x1, RZ ;  /* 0x0000000116167810 */ /* 0x000fc80007ffe0ff */
[----:B------:R-:W1:Y:S01]  /*0990*/  @!P1 LDC.64 R14, c[0x0][0x3b8] ;  /* 0x0000ee00ff0e9b82 */ /* 0x000e620000000a00 */
[----:B0-----:R-:W-:-:S05]  /*09a0*/  @!P1 IMAD.WIDE R16, R27, 0x4, R16 ;  /* 0x000000041b109825 */ /* 0x001fca00078e0210 */
[----:B------:R0:W-:Y:S01]  /*09b0*/  @!P1 STG.E desc[UR6][R16.64], R25 ;  /* 0x0000001910009986 */ /* 0x0001e2000c101906 */
[----:B-1----:R-:W-:-:S05]  /*09c0*/  @!P1 IMAD.WIDE R14, R27, 0x4, R14 ;  /* 0x000000041b0e9825 */ /* 0x002fca00078e020e */
[----:B------:R0:W-:Y:S02]  /*09d0*/  @!P1 STG.E desc[UR6][R14.64], R23 ;  /* 0x000000170e009986 */ /* 0x0001e4000c101906 */
.L_x_125:
[----:B------:R-:W-:Y:S05]  /*09e0*/  BSYNC.RECONVERGENT B2 ;  /* 0x0000000000027941 */ /* 0x000fea0003800200 */
.L_x_124:
        /* <DEDUP_REMOVED lines=17> */
[----:B------:R-:W-:Y:S05]  /*0b00*/  BRA `(.L_x_128) ;  /* 0x0000000000107947 */ /* 0x000fea0003800000 */
.L_x_127:
[----:B------:R-:W-:Y:S01]  /*0b10*/  FMUL.FTZ R17, R16, R15 ;  /* 0x0000000f10117220 */ /* 0x000fe20000410000 */
[----:B------:R-:W-:-:S03]  /*0b20*/  FMUL.FTZ R13, R15, 0.5 ;  /* 0x3f0000000f0d7820 */ /* 0x000fc60000410000 */
[----:B------:R-:W-:-:S04]  /*0b30*/  FFMA R12, -R17, R17, R16 ;  /* 0x00000011110c7223 */ /* 0x000fc80000000110 */
[----:B------:R-:W-:-:S07]  /*0b40*/  FFMA R17, R12, R13, R17 ;  /* 0x0000000d0c117223 */ /* 0x000fce0000000011 */
.L_x_128:
[----:B------:R-:W-:Y:S05]  /*0b50*/  BSYNC.RECONVERGENT B2 ;  /* 0x0000000000027941 */ /* 0x000fea0003800200 */
.L_x_126:
        /* <DEDUP_REMOVED lines=13> */
.L_x_130:
[----:B------:R-:W-:Y:S05]  /*0c30*/  BSYNC.RECONVERGENT B2 ;  /* 0x0000000000027941 */ /* 0x000fea0003800200 */
.L_x_129:
[----:B------:R-:W-:Y:S02]  /*0c40*/  IADD3 R19, PT, PT, R19, 0x4, RZ ;  /* 0x0000000413137810 */ /* 0x000fe40007ffe0ff */
[----:B------:R-:W-:Y:S01]  /*0c50*/  IADD3 R20, PT, PT, R20, 0xc, RZ ;  /* 0x0000000c14147810 */ /* 0x000fe20007ffe0ff */
[----:B------:R-:W-:Y:S06]  /*0c60*/  @P0 BRA `(.L_x_131) ;  /* 0xfffffff4008c0947 */ /* 0x000fec000383ffff */
[----:B------:R-:W-:-:S07]  /*0c70*/  MOV R19, R2 ;  /* 0x0000000200137202 */ /* 0x000fce0000000f00 */
.L_x_110:
[----:B------:R-:W-:-:S13]  /*0c80*/  ISETP.NE.AND P0, PT, R3, RZ, PT ;  /* 0x000000ff0300720c */ /* 0x000fda0003f05270 */
[----:B------:R-:W-:Y:S05]  /*0c90*/  @!P0 BRA `(.L_x_132) ;  /* 0x0000000400ec8947 */ /* 0x000fea0003800000 */
[----:B0-----:R-:W0:Y:S01]  /*0ca0*/  LDC.64 R12, c[0x0][0x398] ;  /* 0x0000e600ff0c7b82 */ /* 0x001e220000000a00 */
[----:B------:R-:W-:-:S04]  /*0cb0*/  IADD3 R14, PT, PT, R6, R19, RZ ;  /* 0x00000013060e7210 */ /* 0x000fc80007ffe0ff */
[----:B------:R-:W-:-:S05]  /*0cc0*/  LEA R15, R14, R14, 0x1 ;  /* 0x0000000e0e0f7211 */ /* 0x000fca00078e08ff */
[----:B0-----:R-:W-:-:S05]  /*0cd0*/  IMAD.WIDE R12, R15, 0x4, R12 ;  /* 0x000000040f0c7825 */ /* 0x001fca00078e020c */
[----:B------:R-:W2:Y:S04]  /*0ce0*/  LDG.E R14, desc[UR6][R12.64+0x4] ;  /* 0x000004060c0e7981 */ /* 0x000ea8000c1e1900 */
[----:B------:R-:W3:Y:S04]  /*0cf0*/  LDG.E R15, desc[UR6][R12.64] ;  /* 0x000000060c0f7981 */ /* 0x000ee8000c1e1900 */
[----:B------:R-:W4:Y:S01]  /*0d00*/  LDG.E R17, desc[UR6][R12.64+0x8] ;  /* 0x000008060c117981 */ /* 0x000f22000c1e1900 */
[----:B------:R-:W-:Y:S01]  /*0d10*/  BSSY.RECONVERGENT B2, `(.L_x_133) ;  /* 0x0000014000027945 */ /* 0x000fe20003800200 */
        /* <DEDUP_REMOVED lines=15> */
.L_x_134:
[----:B------:R-:W-:Y:S01]  /*0e10*/  FMUL.FTZ R21, R16, R15 ;  /* 0x0000000f10157220 */ /* 0x000fe20000410000 */
[----:B------:R-:W-:-:S03]  /*0e20*/  FMUL.FTZ R15, R15, 0.5 ;  /* 0x3f0000000f0f7820 */ /* 0x000fc60000410000 */
[----:B------:R-:W-:-:S04]  /*0e30*/  FFMA R14, -R21, R21, R16 ;  /* 0x00000015150e7223 */ /* 0x000fc80000000110 */
[----:B------:R-:W-:-:S07]  /*0e40*/  FFMA R21, R14, R15, R21 ;  /* 0x0000000f0e157223 */ /* 0x000fce0000000015 */
.L_x_135:
[----:B------:R-:W-:Y:S05]  /*0e50*/  BSYNC.RECONVERGENT B2 ;  /* 0x0000000000027941 */ /* 0x000fea0003800200 */
.L_x_133:
[----:B------:R-:W-:Y:S01]  /*0e60*/  FSETP.GEU.AND P1, PT, R21, R4, PT ;  /* 0x000000041500720b */ /* 0x000fe20003f2e000 */
[----:B------:R-:W-:Y:S01]  /*0e70*/  BSSY.RECONVERGENT B2, `(.L_x_136) ;  /* 0x000000d000027945 */ /* 0x000fe20003800200 */
[----:B------:R-:W-:-:S11]  /*0e80*/  ISETP.NE.AND P0, PT, R3, 0x1, PT ;  /* 0x000000010300780c */ /* 0x000fd60003f05270 */
[----:B------:R-:W-:Y:S05]  /*0e90*/  @P1 BRA `(.L_x_137) ;  /* 0x0000000000281947 */ /* 0x000fea0003800000 */
[----:B------:R-:W0:Y:S02]  /*0ea0*/  LDCU UR5, c[0x0][0x38c] ;  /* 0x00007180ff0577ac */ /* 0x000e240008000800 */
[----:B0-----:R-:W-:-:S13]  /*0eb0*/  ISETP.GE.AND P1, PT, R22, UR5, PT ;  /* 0x0000000516007c0c */ /* 0x001fda000bf26270 */
        /* <DEDUP_REMOVED lines=8> */
.L_x_137:
[----:B------:R-:W-:Y:S05]  /*0f40*/  BSYNC.RECONVERGENT B2 ;  /* 0x0000000000027941 */ /* 0x000fea0003800200 */
.L_x_136:
[----:B------:R-:W-:Y:S04]  /*0f50*/  BSSY.RECONVERGENT B2, `(.L_x_132) ;  /* 0x000004f000027945 */ /* 0x000fe80003800200 */
[----:B------:R-:W-:Y:S05]  /*0f60*/  @!P0 BRA `(.L_x_138) ;  /* 0x0000000400348947 */ /* 0x000fea0003800000 */
        /* <DEDUP_REMOVED lines=19> */
.L_x_140:
[----:B------:R-:W-:Y:S01]  /*10a0*/  FMUL.FTZ R21, R16, R15 ;  /* 0x0000000f10157220 */ /* 0x000fe20000410000 */
[----:B------:R-:W-:-:S03]  /*10b0*/  FMUL.FTZ R15, R15, 0.5 ;  /* 0x3f0000000f0f7820 */ /* 0x000fc60000410000 */
[----:B------:R-:W-:-:S04]  /*10c0*/  FFMA R14, -R21, R21, R16 ;  /* 0x00000015150e7223 */ /* 0x000fc80000000110 */
[----:B------:R-:W-:-:S07]  /*10d0*/  FFMA R21, R14, R15, R21 ;  /* 0x0000000f0e157223 */ /* 0x000fce0000000015 */
.L_x_141:
[----:B------:R-:W-:Y:S05]  /*10e0*/  BSYNC.RECONVERGENT B3 ;  /* 0x0000000000037941 */ /* 0x000fea0003800200 */
.L_x_139:
        /* <DEDUP_REMOVED lines=15> */
.L_x_143:
[----:B------:R-:W-:Y:S05]  /*11e0*/  BSYNC.RECONVERGENT B3 ;  /* 0x0000000000037941 */ /* 0x000fea0003800200 */
.L_x_142:
        /* <DEDUP_REMOVED lines=19> */
.L_x_145:
[----:B------:R-:W-:Y:S01]  /*1320*/  FMUL.FTZ R17, R16, R15 ;  /* 0x0000000f10117220 */ /* 0x000fe20000410000 */
[----:B------:R-:W-:-:S03]  /*1330*/  FMUL.FTZ R13, R15, 0.5 ;  /* 0x3f0000000f0d7820 */ /* 0x000fc60000410000 */
[----:B------:R-:W-:-:S04]  /*1340*/  FFMA R12, -R17, R17, R16 ;  /* 0x00000011110c7223 */ /* 0x000fc80000000110 */
[----:B------:R-:W-:-:S07]  /*1350*/  FFMA R17, R12, R13, R17 ;  /* 0x0000000d0c117223 */ /* 0x000fce0000000011 */
.L_x_146:
[----:B------:R-:W-:Y:S05]  /*1360*/  BSYNC.RECONVERGENT B3 ;  /* 0x0000000000037941 */ /* 0x000fea0003800200 */
.L_x_144:
[----:B------:R-:W-:-:S13]  /*1370*/  FSETP.GEU.AND P0, PT, R17, R4, PT ;  /* 0x000000041100720b */ /* 0x000fda0003f0e000 */
        /* <DEDUP_REMOVED lines=12> */
.L_x_138:
[----:B------:R-:W-:Y:S05]  /*1440*/  BSYNC.RECONVERGENT B2 ;  /* 0x0000000000027941 */ /* 0x000fea0003800200 */
.L_x_132:
[----:B0-2---:R-:W0:Y:S01]  /*1450*/  F2F.F64.F32 R12, R4 ;  /* 0x00000004000c7310 */ /* 0x005e220000201800 */
[----:B------:R-:W-:Y:S01]  /*1460*/  UMOV UR10, 0x9999999a ;  /* 0x9999999a000a7882 */ /* 0x000fe20000000000 */
[----:B------:R-:W-:Y:S01]  /*1470*/  UMOV UR11, 0x3fa99999 ;  /* 0x3fa99999000b7882 */ /* 0x000fe20000000000 */
[----:B------:R-:W-:Y:S01]  /*1480*/  ISETP.NE.AND P0, PT, R22, RZ, PT ;  /* 0x000000ff1600720c */ /* 0x000fe20003f05270 */
[----:B0-----:R-:W-:-:S06]  /*1490*/  DADD R12, R12, UR10 ;  /* 0x0000000a0c0c7e29 */ /* 0x001fcc0008000000 */
[----:B------:R1:W2:Y:S06]  /*14a0*/  F2F.F32.F64 R4, R12 ;  /* 0x0000000c00047310 */ /* 0x0002ac0000301000 */
[----:B------:R-:W-:Y:S05]  /*14b0*/  @!P0 BRA `(.L_x_147) ;  /* 0xffffffec00548947 */ /* 0x000fea000383ffff */
[----:B------:R-:W-:Y:S05]  /*14c0*/  BSYNC.RECONVERGENT B0 ;  /* 0x0000000000007941 */ /* 0x000fea0003800200 */
.L_x_109:
[----:B-----5:R-:W0:Y:S01]  /*14d0*/  LDC.64 R10, c[0x0][0x3b0] ;  /* 0x0000ec00ff0a7b82 */ /* 0x020e220000000a00 */
[----:B------:R-:W3:Y:S01]  /*14e0*/  LDCU.64 UR10, c[0x0][0x388] ;  /* 0x00007100ff0a77ac */ /* 0x000ee20008000a00 */
[----:B------:R-:W4:Y:S02]  /*14f0*/  LDCU UR5, c[0x0][0x360] ;  /* 0x00006c00ff0577ac */ /* 0x000f240008000800 */
[----:B----4-:R-:W-:Y:S01]  /*1500*/  IADD3 R7, PT, PT, R7, UR5, RZ ;  /* 0x0000000507077c10 */ /* 0x010fe2000fffe0ff */
[----:B0-----:R-:W-:Y:S01]  /*1510*/  IMAD.WIDE R10, R9, 0x4, R10 ;  /* 0x00000004090a7825 */ /* 0x001fe200078e020a */
[----:B---3--:R-:W-:Y:S02]  /*1520*/  VIMNMX R9, PT, PT, R22, UR11, PT ;  /* 0x0000000b16097c48 */ /* 0x008fe4000bfe0100 */
[----:B------:R-:W-:-:S03]  /*1530*/  ISETP.GE.AND P0, PT, R7, UR10, PT ;  /* 0x0000000a07007c0c */ /* 0x000fc6000bf06270 */
[----:B------:R0:W-:Y:S10]  /*1540*/  STG.E desc[UR6][R10.64], R9 ;  /* 0x000000090a007986 */ /* 0x0001f4000c101906 */
[----:B------:R-:W-:Y:S05]  /*1550*/  @!P0 BRA `(.L_x_148) ;  /* 0xffffffec00088947 */ /* 0x000fea000383ffff */
.L_x_108:
[----:B--2---:R-:W-:Y:S05]  /*1560*/  BSYNC.RECONVERGENT B1 ;  /* 0x0000000000017941 */ /* 0x004fea0003800200 */
.L_x_107:
[----:B------:R-:W2:Y:S01]  /*1570*/  LDCU UR5, c[0x0][0x370] ;  /* 0x00006e00ff0577ac */ /* 0x000ea20008000800 */
[----:B------:R-:W3:Y:S01]  /*1580*/  LDCU UR8, c[0x0][0x380] ;  /* 0x00007000ff0877ac */ /* 0x000ee20008000800 */
[----:B--2---:R-:W-:-:S04]  /*1590*/  UIADD3 UR4, UPT, UPT, UR5, UR4, URZ ;  /* 0x0000000405047290 */ /* 0x004fc8000fffe0ff */
[----:B---3--:R-:W-:-:S09]  /*15a0*/  UISETP.GE.AND UP0, UPT, UR4, UR8, UPT ;  /* 0x000000080400728c */ /* 0x008fd2000bf06270 */
[----:B------:R-:W-:Y:S05]  /*15b0*/  BRA.U !UP0, `(.L_x_149) ;  /* 0xffffffe908cc7547 */ /* 0x000fea000b83ffff */
[----:B------:R-:W-:Y:S05]  /*15c0*/  EXIT ;  /* 0x000000000000794d */ /* 0x000fea0003800000 */
        .weak           $__internal_1_$__cuda_sm20_sqrt_rn_f32_slowpath
        .type           $__internal_1_$__cuda_sm20_sqrt_rn_f32_slowpath,@function
        .size           $__internal_1_$__cuda_sm20_sqrt_rn_f32_slowpath,(.L_x_153 - $__internal_1_$__cuda_sm20_sqrt_rn_f32_slowpath)
$__internal_1_$__cuda_sm20_sqrt_rn_f32_slowpath:
        /* <DEDUP_REMOVED lines=13> */
[----:B------:R-:W-:Y:S01]  /*16a0*/  @P1 FMUL.FTZ R24, R17, 0.5 ;  /* 0x3f00000011181820 */ /* 0x000fe20000410000 */
[----:B------:R-:W-:Y:S02]  /*16b0*/  @!P1 MOV R17, R14 ;  /* 0x0000000e00119202 */ /* 0x000fe40000000f00 */
[----:B------:R-:W-:-:S04]  /*16c0*/  @P1 FADD.FTZ R23, -R15, -RZ ;  /* 0x800000ff0f171221 */ /* 0x000fc80000010100 */
[----:B------:R-:W-:-:S04]  /*16d0*/  @P1 FFMA R28, R15, R23, R26 ;  /* 0x000000170f1c1223 */ /* 0x000fc8000000001a */
[----:B------:R-:W-:-:S04]  /*16e0*/  @P1 FFMA R24, R28, R24, R15 ;  /* 0x000000181c181223 */ /* 0x000fc8000000000f */
[----:B------:R-:W-:-:S07]  /*16f0*/  @P1 FMUL.FTZ R17, R24, 2.3283064365386962891e-10 ;  /* 0x2f80000018111820 */ /* 0x000fce0000410000 */
.L_x_150:
[----:B------:R-:W-:Y:S01]  /*1700*/  HFMA2 R15, -RZ, RZ, 0, 0 ;  /* 0x00000000ff0f7431 */ /* 0x000fe200000001ff */
[----:B------:R-:W-:-:S04]  /*1710*/  MOV R14, R16 ;  /* 0x00000010000e7202 */ /* 0x000fc80000000f00 */
[----:B------:R-:W-:Y:S05]  /*1720*/  RET.REL.NODEC R14 `(_Z16cal_nnidx_sphereiiiifPKfS0_PiS1_Pf) ;  /* 0xffffffe80e347950 */ /* 0x000fea0003c3ffff */
.L_x_151:
        /* <DEDUP_REMOVED lines=13> */
.L_x_153:


//--------------------- .nv.shared.reserved.0     --------------------------
	.section	.nv.shared.reserved.0,"aw",@nobits
	.weak		__nv_reservedSMEM_offset_0_alias
	.size		__nv_reservedSMEM_offset_0_alias, 0, 64
	.other		__nv_reservedSMEM_offset_0_alias,@"STO_CUDA_RESERVED_SHARED STV_DEFAULT"
__nv_reservedSMEM_offset_0_alias:
	.zero		0
	.zero		64


//--------------------- .nv.constant0._Z9cal_nnidxiiiPKfS0_PiPf --------------------------
	.section	.nv.constant0._Z9cal_nnidxiiiPKfS0_PiPf,"a",@progbits
	.sectionflags	@""
	.align	4
.nv.constant0._Z9cal_nnidxiiiPKfS0_PiPf:
	.zero		944


//--------------------- .nv.constant0._Z16cal_nnidx_sphereiiiifPKfS0_PiS1_Pf --------------------------
	.section	.nv.constant0._Z16cal_nnidx_sphereiiiifPKfS0_PiS1_Pf,"a",@progbits
	.sectionflags	@""
	.align	4
.nv.constant0._Z16cal_nnidx_sphereiiiifPKfS0_PiS1_Pf:
	.zero		960


//--------------------- SYMBOLS --------------------------

	.type		.nv.reservedSmem.offset0,@object
	.size		.nv.reservedSmem.offset0,0x4
